	.target	sm_100a

	.elftype	@"ET_EXEC"


//--------------------- .note.nv.tkinfo           --------------------------
	.section	.note.nv.tkinfo,"",@"SHT_NOTE"
	.sectionflags	@"SHF_NOTE_NV_TKINFO"
	.tkinfo
        /*0018*/ 	.word	0x00000002
        /*0030*/ 	.string	""
        /*0030*/ 	.string	"ptxas"
        /*0030*/ 	.string	"Cuda compilation tools, release 13.0, V13.0.88"
        /*0030*/ 	.string	"Build cuda_13.0.r13.0/compiler.36424714_0"
        /*0030*/ 	.string	"-arch sm_100a -m 64 "



//--------------------- .note.nv.cuinfo           --------------------------
	.section	.note.nv.cuinfo,"",@"SHT_NOTE"
	.sectionflags	@"SHF_NOTE_NV_CUINFO"
        /*0018*/ 	.short	0x0002
        /*001a*/ 	.short	0x0064
        /*001c*/ 	.short	0x0082
	.zero		2


//--------------------- .nv.info                  --------------------------
	.section	.nv.info,"",@"SHT_CUDA_INFO"
	.align	4


	//----- nvinfo : EIATTR_REGCOUNT
	.align		4
        /*0000*/ 	.byte	0x04, 0x2f
        /*0002*/ 	.short	(.L_19 - .L_18)
	.align		4
.L_18:
        /*0004*/ 	.word	index@(_ZN7cutlass13device_kernelINS_4gemm6kernel13GemmUniversalIN4cute5tupleIJiiiiEEENS1_10collective13CollectiveMmaINS1_35MainloopSm100TmaUmmaWarpSpecializedILi27ELi2ELi4ENS5_IJNS4_1CILi2EEESB_NSA_ILi1EEEEEEEENS5_IJNSA_ILi64EEESF_SF_EEENS_12float_e4m3_tENS5_IJlSC_lEEESH_SI_NS4_8TiledMMAINS4_8MMA_AtomIJNS4_10MMA_TraitsINS4_19SM100_MMA_F8F6F4_SSEJSH_SH_fSF_SF_NS4_17integral_constantINS4_4UMMA5MajorELSP_0EEESQ_NSN_INSO_7ScaleInELSR_0EEESS_EEEEEENS4_6LayoutINS5_IJSC_SC_SC_EEENS5_IJNSA_ILi0EEESX_SX_EEEEENS5_IJNS4_10UnderscoreES10_S10_EEEEENS4_23SM90_TMA_LOAD_MULTICASTENS4_14ComposedLayoutINS4_7SwizzleILi2ELi4ELi3EEENS4_18smem_ptr_flag_bitsILi8EEENSV_INS5_IJNSA_ILi8EEESF_EEENS5_IJSF_SC_EEEEEEEvNS4_8identityES13_S1D_vS1E_EENS_8epilogue10collective18CollectiveEpilogueINS1G_23Sm100TmaWarpSpecializedILi1ELi1ELi32ELb0ELb0EEEJSG_NS5_IJNSV_ISF_SC_EES1L_EEESH_SI_SH_SI_NS1G_6fusion15FusionCallbacksIS1K_NS1N_17LinearCombinationISH_fSH_fLNS_15FloatRoundStyleE2EEESG_S1M_JEEENS4_5SM1004TMEM4LOAD26SM100_TMEM_LOAD_16dp32b32xENS4_13SM90_TMA_LOADES1D_NS4_39AutoVectorizingCopyWithAssumedAlignmentILi128EEENS4_14SM90_TMA_STOREES1D_S1Z_S1Z_EEEvvEEEEvNT_6ParamsE)
        /*0008*/ 	.word	0x00000059


	//----- nvinfo : EIATTR_FRAME_SIZE
	.align		4
.L_19:
        /*000c*/ 	.byte	0x04, 0x11
        /*000e*/ 	.short	(.L_21 - .L_20)
	.align		4
.L_20:
        /*0010*/ 	.word	index@($__internal_2_$__cuda_sm10x_tcgen05_guardrail_trap_unallocated_columns_being_dealloced)
        /*0014*/ 	.word	0x00000000


	//----- nvinfo : EIATTR_FRAME_SIZE
	.align		4
.L_21:
        /*0018*/ 	.byte	0x04, 0x11
        /*001a*/ 	.short	(.L_23 - .L_22)
	.align		4
.L_22:
        /*001c*/ 	.word	index@($__internal_1_$__cuda_sm10x_tcgen05_guardrail_trap_phase_invalid_during_alloc)
        /*0020*/ 	.word	0x00000000


	//----- nvinfo : EIATTR_FRAME_SIZE
	.align		4
.L_23:
        /*0024*/ 	.byte	0x04, 0x11
        /*0026*/ 	.short	(.L_25 - .L_24)
	.align		4
.L_24:
        /*0028*/ 	.word	index@($__internal_0_$__cuda_sm10x_tcgen05_guardrail_trap_col_being_dealloced_not_returned_by_alloc)
        /*002c*/ 	.word	0x00000000


	//----- nvinfo : EIATTR_FRAME_SIZE
	.align		4
.L_25:
        /*0030*/ 	.byte	0x04, 0x11
        /*0032*/ 	.short	(.L_27 - .L_26)
	.align		4
.L_26:
        /*0034*/ 	.word	index@(_ZN7cutlass13device_kernelINS_4gemm6kernel13GemmUniversalIN4cute5tupleIJiiiiEEENS1_10collective13CollectiveMmaINS1_35MainloopSm100TmaUmmaWarpSpecializedILi27ELi2ELi4ENS5_IJNS4_1CILi2EEESB_NSA_ILi1EEEEEEEENS5_IJNSA_ILi64EEESF_SF_EEENS_12float_e4m3_tENS5_IJlSC_lEEESH_SI_NS4_8TiledMMAINS4_8MMA_AtomIJNS4_10MMA_TraitsINS4_19SM100_MMA_F8F6F4_SSEJSH_SH_fSF_SF_NS4_17integral_constantINS4_4UMMA5MajorELSP_0EEESQ_NSN_INSO_7ScaleInELSR_0EEESS_EEEEEENS4_6LayoutINS5_IJSC_SC_SC_EEENS5_IJNSA_ILi0EEESX_SX_EEEEENS5_IJNS4_10UnderscoreES10_S10_EEEEENS4_23SM90_TMA_LOAD_MULTICASTENS4_14ComposedLayoutINS4_7SwizzleILi2ELi4ELi3EEENS4_18smem_ptr_flag_bitsILi8EEENSV_INS5_IJNSA_ILi8EEESF_EEENS5_IJSF_SC_EEEEEEEvNS4_8identityES13_S1D_vS1E_EENS_8epilogue10collective18CollectiveEpilogueINS1G_23Sm100TmaWarpSpecializedILi1ELi1ELi32ELb0ELb0EEEJSG_NS5_IJNSV_ISF_SC_EES1L_EEESH_SI_SH_SI_NS1G_6fusion15FusionCallbacksIS1K_NS1N_17LinearCombinationISH_fSH_fLNS_15FloatRoundStyleE2EEESG_S1M_JEEENS4_5SM1004TMEM4LOAD26SM100_TMEM_LOAD_16dp32b32xENS4_13SM90_TMA_LOADES1D_NS4_39AutoVectorizingCopyWithAssumedAlignmentILi128EEENS4_14SM90_TMA_STOREES1D_S1Z_S1Z_EEEvvEEEEvNT_6ParamsE)
        /*0038*/ 	.word	0x00000000


	//----- nvinfo : EIATTR_MIN_STACK_SIZE
	.align		4
.L_27:
        /*003c*/ 	.byte	0x04, 0x12
        /*003e*/ 	.short	(.L_29 - .L_28)
	.align		4
.L_28:
        /*0040*/ 	.word	index@(_ZN7cutlass13device_kernelINS_4gemm6kernel13GemmUniversalIN4cute5tupleIJiiiiEEENS1_10collective13CollectiveMmaINS1_35MainloopSm100TmaUmmaWarpSpecializedILi27ELi2ELi4ENS5_IJNS4_1CILi2EEESB_NSA_ILi1EEEEEEEENS5_IJNSA_ILi64EEESF_SF_EEENS_12float_e4m3_tENS5_IJlSC_lEEESH_SI_NS4_8TiledMMAINS4_8MMA_AtomIJNS4_10MMA_TraitsINS4_19SM100_MMA_F8F6F4_SSEJSH_SH_fSF_SF_NS4_17integral_constantINS4_4UMMA5MajorELSP_0EEESQ_NSN_INSO_7ScaleInELSR_0EEESS_EEEEEENS4_6LayoutINS5_IJSC_SC_SC_EEENS5_IJNSA_ILi0EEESX_SX_EEEEENS5_IJNS4_10UnderscoreES10_S10_EEEEENS4_23SM90_TMA_LOAD_MULTICASTENS4_14ComposedLayoutINS4_7SwizzleILi2ELi4ELi3EEENS4_18smem_ptr_flag_bitsILi8EEENSV_INS5_IJNSA_ILi8EEESF_EEENS5_IJSF_SC_EEEEEEEvNS4_8identityES13_S1D_vS1E_EENS_8epilogue10collective18CollectiveEpilogueINS1G_23Sm100TmaWarpSpecializedILi1ELi1ELi32ELb0ELb0EEEJSG_NS5_IJNSV_ISF_SC_EES1L_EEESH_SI_SH_SI_NS1G_6fusion15FusionCallbacksIS1K_NS1N_17LinearCombinationISH_fSH_fLNS_15FloatRoundStyleE2EEESG_S1M_JEEENS4_5SM1004TMEM4LOAD26SM100_TMEM_LOAD_16dp32b32xENS4_13SM90_TMA_LOADES1D_NS4_39AutoVectorizingCopyWithAssumedAlignmentILi128EEENS4_14SM90_TMA_STOREES1D_S1Z_S1Z_EEEvvEEEEvNT_6ParamsE)
        /*0044*/ 	.word	0x00000000
.L_29:


//--------------------- .nv.compat                --------------------------
	.section	.nv.compat,"",@"SHT_CUDA_COMPAT_INFO"
	.align	4
        /*0000*/ 	.byte	0x02, 0x09, 0x01, 0x00, 0x02, 0x02, 0x02, 0x00, 0x02, 0x05, 0x05, 0x00, 0x03, 0x07, 0x01, 0x01
        /*0010*/ 	.byte	0x02, 0x03, 0x01, 0x00, 0x02, 0x06, 0x01, 0x00, 0x04, 0x0b, 0x08, 0x00, 0x09, 0x00, 0x00, 0x00
        /*0020*/ 	.byte	0x00, 0x00, 0x00, 0x00


//--------------------- .nv.info._ZN7cutlass13device_kernelINS_4gemm6kernel13GemmUniversalIN4cute5tupleIJiiiiEEENS1_10collective13CollectiveMmaINS1_35MainloopSm100TmaUmmaWarpSpecializedILi27ELi2ELi4ENS5_IJNS4_1CILi2EEESB_NSA_ILi1EEEEEEEENS5_IJNSA_ILi64EEESF_SF_EEENS_12float_e4m3_tENS5_IJlSC_lEEESH_SI_NS4_8TiledMMAINS4_8MMA_AtomIJNS4_10MMA_TraitsINS4_19SM100_MMA_F8F6F4_SSEJSH_SH_fSF_SF_NS4_17integral_constantINS4_4UMMA5MajorELSP_0EEESQ_NSN_INSO_7ScaleInELSR_0EEESS_EEEEEENS4_6LayoutINS5_IJSC_SC_SC_EEENS5_IJNSA_ILi0EEESX_SX_EEEEENS5_IJNS4_10UnderscoreES10_S10_EEEEENS4_23SM90_TMA_LOAD_MULTICASTENS4_14ComposedLayoutINS4_7SwizzleILi2ELi4ELi3EEENS4_18smem_ptr_flag_bitsILi8EEENSV_INS5_IJNSA_ILi8EEESF_EEENS5_IJSF_SC_EEEEEEEvNS4_8identityES13_S1D_vS1E_EENS_8epilogue10collective18CollectiveEpilogueINS1G_23Sm100TmaWarpSpecializedILi1ELi1ELi32ELb0ELb0EEEJSG_NS5_IJNSV_ISF_SC_EES1L_EEESH_SI_SH_SI_NS1G_6fusion15FusionCallbacksIS1K_NS1N_17LinearCombinationISH_fSH_fLNS_15FloatRoundStyleE2EEESG_S1M_JEEENS4_5SM1004TMEM4LOAD26SM100_TMEM_LOAD_16dp32b32xENS4_13SM90_TMA_LOADES1D_NS4_39AutoVectorizingCopyWithAssumedAlignmentILi128EEENS4_14SM90_TMA_STOREES1D_S1Z_S1Z_EEEvvEEEEvNT_6ParamsE --------------------------
	.section	.nv.info._ZN7cutlass13device_kernelINS_4gemm6kernel13GemmUniversalIN4cute5tupleIJiiiiEEENS1_10collective13CollectiveMmaINS1_35MainloopSm100TmaUmmaWarpSpecializedILi27ELi2ELi4ENS5_IJNS4_1CILi2EEESB_NSA_ILi1EEEEEEEENS5_IJNSA_ILi64EEESF_SF_EEENS_12float_e4m3_tENS5_IJlSC_lEEESH_SI_NS4_8TiledMMAINS4_8MMA_AtomIJNS4_10MMA_TraitsINS4_19SM100_MMA_F8F6F4_SSEJSH_SH_fSF_SF_NS4_17integral_constantINS4_4UMMA5MajorELSP_0EEESQ_NSN_INSO_7ScaleInELSR_0EEESS_EEEEEENS4_6LayoutINS5_IJSC_SC_SC_EEENS5_IJNSA_ILi0EEESX_SX_EEEEENS5_IJNS4_10UnderscoreES10_S10_EEEEENS4_23SM90_TMA_LOAD_MULTICASTENS4_14ComposedLayoutINS4_7SwizzleILi2ELi4ELi3EEENS4_18smem_ptr_flag_bitsILi8EEENSV_INS5_IJNSA_ILi8EEESF_EEENS5_IJSF_SC_EEEEEEEvNS4_8identityES13_S1D_vS1E_EENS_8epilogue10collective18CollectiveEpilogueINS1G_23Sm100TmaWarpSpecializedILi1ELi1ELi32ELb0ELb0EEEJSG_NS5_IJNSV_ISF_SC_EES1L_EEESH_SI_SH_SI_NS1G_6fusion15FusionCallbacksIS1K_NS1N_17LinearCombinationISH_fSH_fLNS_15FloatRoundStyleE2EEESG_S1M_JEEENS4_5SM1004TMEM4LOAD26SM100_TMEM_LOAD_16dp32b32xENS4_13SM90_TMA_LOADES1D_NS4_39AutoVectorizingCopyWithAssumedAlignmentILi128EEENS4_14SM90_TMA_STOREES1D_S1Z_S1Z_EEEvvEEEEvNT_6ParamsE,"",@"SHT_CUDA_INFO"
	.sectionflags	@""
	.align	4


	//----- nvinfo : EIATTR_CUDA_API_VERSION
	.align		4
        /*0000*/ 	.byte	0x04, 0x37
        /*0002*/ 	.short	(.L_31 - .L_30)
.L_30:
        /*0004*/ 	.word	0x00000082


	//----- nvinfo : EIATTR_KPARAM_INFO
	.align		4
.L_31:
        /*0008*/ 	.byte	0x04, 0x17
        /*000a*/ 	.short	(.L_33 - .L_32)
.L_32:
        /*000c*/ 	.word	0x00000000
        /*0010*/ 	.short	0x0000
        /*0012*/ 	.short	0x0000
        /*0014*/ 	.byte	0x00, 0xf0, 0x01, 0x20


	//----- nvinfo : EIATTR_AT_ENTRY_FRAGMENTS
	.align		4
.L_33:
        /*0018*/ 	.byte	0x04, 0x4f
        /*001a*/ 	.short	(.L_35 - .L_34)


	//   ....[0]....
.L_34:
        /*001c*/ 	.word	0x00000006


	//----- nvinfo : EIATTR_RESERVED_SMEM_USED
	.align		4
.L_35:
        /*0020*/ 	.byte	0x01, 0x41
	.zero		2


	//----- nvinfo : EIATTR_SPARSE_MMA_MASK
	.align		4
        /*0024*/ 	.byte	0x03, 0x50
        /*0026*/ 	.short	0x0000


	//----- nvinfo : EIATTR_TCGEN05_1CTA_USED
	.align		4
        /*0028*/ 	.byte	0x01, 0x51
	.zero		2


	//----- nvinfo : EIATTR_MAXREG_COUNT
	.align		4
        /*002c*/ 	.byte	0x03, 0x1b
        /*002e*/ 	.short	0x00ff


	//----- nvinfo : EIATTR_NUM_BARRIERS
	.align		4
        /*0030*/ 	.byte	0x02, 0x4c
        /*0032*/ 	.byte	0x07
	.zero		1


	//----- nvinfo : EIATTR_EXTERNS
	.align		4
        /*0034*/ 	.byte	0x04, 0x0f
        /*0036*/ 	.short	(.L_37 - .L_36)


	//   ....[0]....
	.align		4
.L_36:
        /*0038*/ 	.word	index@(__assertfail)


	//----- nvinfo : EIATTR_MERCURY_ISA_VERSION
	.align		4
.L_37:
        /*003c*/ 	.byte	0x03, 0x5f
        /*003e*/ 	.short	0x0101


	//----- nvinfo : EIATTR_INT_WARP_WIDE_INSTR_OFFSETS
	.align		4
        /*0040*/ 	.byte	0x04, 0x31
        /*0042*/ 	.short	(.L_39 - .L_38)


	//   ....[0]....
.L_38:
        /*0044*/ 	.word	0x00004ce0


	//   ....[1]....
        /*0048*/ 	.word	0x00004d10


	//   ....[2]....
        /*004c*/ 	.word	0x00004d30


	//   ....[3]....
        /*0050*/ 	.word	0x00005860


	//   ....[4]....
        /*0054*/ 	.word	0x00005910


	//----- nvinfo : EIATTR_COOP_GROUP_MASK_REGIDS
	.align		4
.L_39:
        /*0058*/ 	.byte	0x04, 0x29
        /*005a*/ 	.short	(.L_41 - .L_40)


	//   ....[0]....
.L_40:
        /*005c*/ 	.word	0xffffffff


	//   ....[1]....
        /*0060*/ 	.word	0xffffffff


	//   ....[2]....
        /*0064*/ 	.word	0xffffffff


	//   ....[3]....
        /*0068*/ 	.word	0xffffffff


	//   ....[4]....
        /*006c*/ 	.word	0xffffffff


	//   ....[5]....
        /*0070*/ 	.word	0xffffffff


	//   ....[6]....
        /*0074*/ 	.word	0xffffffff


	//   ....[7]....
        /*0078*/ 	.word	0xffffffff


	//   ....[8]....
        /*007c*/ 	.word	0xffffffff


	//   ....[9]....
        /*0080*/ 	.word	0xffffffff


	//   ....[10]....
        /*0084*/ 	.word	0xffffffff


	//   ....[11]....
        /*0088*/ 	.word	0xffffffff


	//   ....[12]....
        /*008c*/ 	.word	0xffffffff


	//   ....[13]....
        /*0090*/ 	.word	0xffffffff


	//----- nvinfo : EIATTR_COOP_GROUP_INSTR_OFFSETS
	.align		4
.L_41:
        /*0094*/ 	.byte	0x04, 0x28
        /*0096*/ 	.short	(.L_43 - .L_42)


	//   ....[0]....
.L_42:
        /*0098*/ 	.word	0x00000080


	//   ....[1]....
        /*009c*/ 	.word	0x000004e0


	//   ....[2]....
        /*00a0*/ 	.word	0x000009a0


	//   ....[3]....
        /*00a4*/ 	.word	0x00000ae0


	//   ....[4]....
        /*00a8*/ 	.word	0x00000be0


	//   ....[5]....
        /*00ac*/ 	.word	0x00000d50


	//   ....[6]....
        /*00b0*/ 	.word	0x00000ef0


	//   ....[7]....
        /*00b4*/ 	.word	0x000010a0


	//   ....[8]....
        /*00b8*/ 	.word	0x00002420


	//   ....[9]....
        /*00bc*/ 	.word	0x00003fb0


	//   ....[10]....
        /*00c0*/ 	.word	0x000041c0


	//   ....[11]....
        /*00c4*/ 	.word	0x000041f0


	//   ....[12]....
        /*00c8*/ 	.word	0x00004bc0


	//   ....[13]....
        /*00cc*/ 	.word	0x00004df0


	//----- nvinfo : EIATTR_VRC_CTA_INIT_COUNT
	.align		4
.L_43:
        /*00d0*/ 	.byte	0x02, 0x4a
        /*00d2*/ 	.byte	0x80
	.zero		1


	//----- nvinfo : EIATTR_SYSCALL_OFFSETS
	.align		4
        /*00d4*/ 	.byte	0x04, 0x46
        /*00d6*/ 	.short	(.L_45 - .L_44)


	//   ....[0]....
.L_44:
        /*00d8*/ 	.word	0x00006480


	//   ....[1]....
        /*00dc*/ 	.word	0x000065c0


	//   ....[2]....
        /*00e0*/ 	.word	0x00006d40


	//----- nvinfo : EIATTR_MBARRIER_INSTR_OFFSETS
	.align		4
.L_45:
        /*00e4*/ 	.byte	0x04, 0x39
        /*00e6*/ 	.short	(.L_47 - .L_46)


	//   ....[0]....
.L_46:
        /*00e8*/ 	.word	0x00000620
        /*00ec*/ 	.word	0x000000ff
        /*00f0*/ 	.word	0x00000000
        /*00f4*/ 	.short	0x0100
        /*00f6*/ 	.byte	0x04
	.zero		1


	//   ....[1]....
        /*00f8*/ 	.word	0x00000630
        /*00fc*/ 	.word	0x000000ff
        /*0100*/ 	.word	0x000000d8
        /*0104*/ 	.short	0x0100
        /*0106*/ 	.byte	0x04
	.zero		1


	//   ....[2]....
        /*0108*/ 	.word	0x00000640
        /*010c*/ 	.word	0x000000ff
        /*0110*/ 	.word	0x00000008
        /*0114*/ 	.short	0x0100
        /*0116*/ 	.byte	0x04
	.zero		1


	//   ....[3]....
        /*0118*/ 	.word	0x00000650
        /*011c*/ 	.word	0x000000ff
        /*0120*/ 	.word	0x000000e0
        /*0124*/ 	.short	0x0100
        /*0126*/ 	.byte	0x04
	.zero		1


	//   ....[4]....
        /*0128*/ 	.word	0x00000660
        /*012c*/ 	.word	0x000000ff
        /*0130*/ 	.word	0x00000010
        /*0134*/ 	.short	0x0100
        /*0136*/ 	.byte	0x04
	.zero		1


	//   ....[5]....
        /*0138*/ 	.word	0x00000670
        /*013c*/ 	.word	0x000000ff
        /*0140*/ 	.word	0x000000e8
        /*0144*/ 	.short	0x0100
        /*0146*/ 	.byte	0x04
	.zero		1


	//   ....[6]....
        /*0148*/ 	.word	0x00000680
        /*014c*/ 	.word	0x000000ff
        /*0150*/ 	.word	0x00000018
        /*0154*/ 	.short	0x0100
        /*0156*/ 	.byte	0x04
	.zero		1


	//   ....[7]....
        /*0158*/ 	.word	0x00000690
        /*015c*/ 	.word	0x000000ff
        /*0160*/ 	.word	0x000000f0
        /*0164*/ 	.short	0x0100
        /*0166*/ 	.byte	0x04
	.zero		1


	//   ....[8]....
        /*0168*/ 	.word	0x000006a0
        /*016c*/ 	.word	0x000000ff
        /*0170*/ 	.word	0x00000020
        /*0174*/ 	.short	0x0100
        /*0176*/ 	.byte	0x04
	.zero		1


	//   ....[9]....
        /*0178*/ 	.word	0x000006b0
        /*017c*/ 	.word	0x000000ff
        /*0180*/ 	.word	0x000000f8
        /*0184*/ 	.short	0x0100
        /*0186*/ 	.byte	0x04
	.zero		1


	//   ....[10]....
        /*0188*/ 	.word	0x000006c0
        /*018c*/ 	.word	0x000000ff
        /*0190*/ 	.word	0x00000028
        /*0194*/ 	.short	0x0100
        /*0196*/ 	.byte	0x04
	.zero		1


	//   ....[11]....
        /*0198*/ 	.word	0x000006d0
        /*019c*/ 	.word	0x000000ff
        /*01a0*/ 	.word	0x00000100
        /*01a4*/ 	.short	0x0100
        /*01a6*/ 	.byte	0x04
	.zero		1


	//   ....[12]....
        /*01a8*/ 	.word	0x000006e0
        /*01ac*/ 	.word	0x000000ff
        /*01b0*/ 	.word	0x00000030
        /*01b4*/ 	.short	0x0100
        /*01b6*/ 	.byte	0x04
	.zero		1


	//   ....[13]....
        /*01b8*/ 	.word	0x000006f0
        /*01bc*/ 	.word	0x000000ff
        /*01c0*/ 	.word	0x00000108
        /*01c4*/ 	.short	0x0100
        /*01c6*/ 	.byte	0x04
	.zero		1


	//   ....[14]....
        /*01c8*/ 	.word	0x00000700
        /*01cc*/ 	.word	0x000000ff
        /*01d0*/ 	.word	0x00000038
        /*01d4*/ 	.short	0x0100
        /*01d6*/ 	.byte	0x04
	.zero		1


	//   ....[15]....
        /*01d8*/ 	.word	0x00000710
        /*01dc*/ 	.word	0x000000ff
        /*01e0*/ 	.word	0x00000110
        /*01e4*/ 	.short	0x0100
        /*01e6*/ 	.byte	0x04
	.zero		1


	//   ....[16]....
        /*01e8*/ 	.word	0x00000720
        /*01ec*/ 	.word	0x000000ff
        /*01f0*/ 	.word	0x00000040
        /*01f4*/ 	.short	0x0100
        /*01f6*/ 	.byte	0x04
	.zero		1


	//   ....[17]....
        /*01f8*/ 	.word	0x00000730
        /*01fc*/ 	.word	0x000000ff
        /*0200*/ 	.word	0x00000118
        /*0204*/ 	.short	0x0100
        /*0206*/ 	.byte	0x04
	.zero		1


	//   ....[18]....
        /*0208*/ 	.word	0x00000740
        /*020c*/ 	.word	0x000000ff
        /*0210*/ 	.word	0x00000048
        /*0214*/ 	.short	0x0100
        /*0216*/ 	.byte	0x04
	.zero		1


	//   ....[19]....
        /*0218*/ 	.word	0x00000750
        /*021c*/ 	.word	0x000000ff
        /*0220*/ 	.word	0x00000120
        /*0224*/ 	.short	0x0100
        /*0226*/ 	.byte	0x04
	.zero		1


	//   ....[20]....
        /*0228*/ 	.word	0x00000760
        /*022c*/ 	.word	0x000000ff
        /*0230*/ 	.word	0x00000050
        /*0234*/ 	.short	0x0100
        /*0236*/ 	.byte	0x04
	.zero		1


	//   ....[21]....
        /*0238*/ 	.word	0x00000770
        /*023c*/ 	.word	0x000000ff
        /*0240*/ 	.word	0x00000128
        /*0244*/ 	.short	0x0100
        /*0246*/ 	.byte	0x04
	.zero		1


	//   ....[22]....
        /*0248*/ 	.word	0x00000780
        /*024c*/ 	.word	0x000000ff
        /*0250*/ 	.word	0x00000058
        /*0254*/ 	.short	0x0100
        /*0256*/ 	.byte	0x04
	.zero		1


	//   ....[23]....
        /*0258*/ 	.word	0x00000790
        /*025c*/ 	.word	0x000000ff
        /*0260*/ 	.word	0x00000130
        /*0264*/ 	.short	0x0100
        /*0266*/ 	.byte	0x04
	.zero		1


	//   ....[24]....
        /*0268*/ 	.word	0x000007a0
        /*026c*/ 	.word	0x000000ff
        /*0270*/ 	.word	0x00000060
        /*0274*/ 	.short	0x0100
        /*0276*/ 	.byte	0x04
	.zero		1


	//   ....[25]....
        /*0278*/ 	.word	0x000007b0
        /*027c*/ 	.word	0x000000ff
        /*0280*/ 	.word	0x00000138
        /*0284*/ 	.short	0x0100
        /*0286*/ 	.byte	0x04
	.zero		1


	//   ....[26]....
        /*0288*/ 	.word	0x000007c0
        /*028c*/ 	.word	0x000000ff
        /*0290*/ 	.word	0x00000068
        /*0294*/ 	.short	0x0100
        /*0296*/ 	.byte	0x04
	.zero		1


	//   ....[27]....
        /*0298*/ 	.word	0x000007d0
        /*029c*/ 	.word	0x000000ff
        /*02a0*/ 	.word	0x00000140
        /*02a4*/ 	.short	0x0100
        /*02a6*/ 	.byte	0x04
	.zero		1


	//   ....[28]....
        /*02a8*/ 	.word	0x000007e0
        /*02ac*/ 	.word	0x000000ff
        /*02b0*/ 	.word	0x00000070
        /*02b4*/ 	.short	0x0100
        /*02b6*/ 	.byte	0x04
	.zero		1


	//   ....[29]....
        /*02b8*/ 	.word	0x000007f0
        /*02bc*/ 	.word	0x000000ff
        /*02c0*/ 	.word	0x00000148
        /*02c4*/ 	.short	0x0100
        /*02c6*/ 	.byte	0x04
	.zero		1


	//   ....[30]....
        /*02c8*/ 	.word	0x00000800
        /*02cc*/ 	.word	0x000000ff
        /*02d0*/ 	.word	0x00000078
        /*02d4*/ 	.short	0x0100
        /*02d6*/ 	.byte	0x04
	.zero		1


	//   ....[31]....
        /*02d8*/ 	.word	0x00000810
        /*02dc*/ 	.word	0x000000ff
        /*02e0*/ 	.word	0x00000150
        /*02e4*/ 	.short	0x0100
        /*02e6*/ 	.byte	0x04
	.zero		1


	//   ....[32]....
        /*02e8*/ 	.word	0x00000820
        /*02ec*/ 	.word	0x000000ff
        /*02f0*/ 	.word	0x00000080
        /*02f4*/ 	.short	0x0100
        /*02f6*/ 	.byte	0x04
	.zero		1


	//   ....[33]....
        /*02f8*/ 	.word	0x00000830
        /*02fc*/ 	.word	0x000000ff
        /*0300*/ 	.word	0x00000158
        /*0304*/ 	.short	0x0100
        /*0306*/ 	.byte	0x04
	.zero		1


	//   ....[34]....
        /*0308*/ 	.word	0x00000840
        /*030c*/ 	.word	0x000000ff
        /*0310*/ 	.word	0x00000088
        /*0314*/ 	.short	0x0100
        /*0316*/ 	.byte	0x04
	.zero		1


	//   ....[35]....
        /*0318*/ 	.word	0x00000850
        /*031c*/ 	.word	0x000000ff
        /*0320*/ 	.word	0x00000160
        /*0324*/ 	.short	0x0100
        /*0326*/ 	.byte	0x04
	.zero		1


	//   ....[36]....
        /*0328*/ 	.word	0x00000860
        /*032c*/ 	.word	0x000000ff
        /*0330*/ 	.word	0x00000090
        /*0334*/ 	.short	0x0100
        /*0336*/ 	.byte	0x04
	.zero		1


	//   ....[37]....
        /*0338*/ 	.word	0x00000870
        /*033c*/ 	.word	0x000000ff
        /*0340*/ 	.word	0x00000168
        /*0344*/ 	.short	0x0100
        /*0346*/ 	.byte	0x04
	.zero		1


	//   ....[38]....
        /*0348*/ 	.word	0x00000880
        /*034c*/ 	.word	0x000000ff
        /*0350*/ 	.word	0x00000098
        /*0354*/ 	.short	0x0100
        /*0356*/ 	.byte	0x04
	.zero		1


	//   ....[39]....
        /*0358*/ 	.word	0x00000890
        /*035c*/ 	.word	0x000000ff
        /*0360*/ 	.word	0x00000170
        /*0364*/ 	.short	0x0100
        /*0366*/ 	.byte	0x04
	.zero		1


	//   ....[40]....
        /*0368*/ 	.word	0x000008a0
        /*036c*/ 	.word	0x000000ff
        /*0370*/ 	.word	0x000000a0
        /*0374*/ 	.short	0x0100
        /*0376*/ 	.byte	0x04
	.zero		1


	//   ....[41]....
        /*0378*/ 	.word	0x000008b0
        /*037c*/ 	.word	0x000000ff
        /*0380*/ 	.word	0x00000178
        /*0384*/ 	.short	0x0100
        /*0386*/ 	.byte	0x04
	.zero		1


	//   ....[42]....
        /*0388*/ 	.word	0x000008c0
        /*038c*/ 	.word	0x000000ff
        /*0390*/ 	.word	0x000000a8
        /*0394*/ 	.short	0x0100
        /*0396*/ 	.byte	0x04
	.zero		1


	//   ....[43]....
        /*0398*/ 	.word	0x000008d0
        /*039c*/ 	.word	0x000000ff
        /*03a0*/ 	.word	0x00000180
        /*03a4*/ 	.short	0x0100
        /*03a6*/ 	.byte	0x04
	.zero		1


	//   ....[44]....
        /*03a8*/ 	.word	0x000008e0
        /*03ac*/ 	.word	0x000000ff
        /*03b0*/ 	.word	0x000000b0
        /*03b4*/ 	.short	0x0100
        /*03b6*/ 	.byte	0x04
	.zero		1


	//   ....[45]....
        /*03b8*/ 	.word	0x000008f0
        /*03bc*/ 	.word	0x000000ff
        /*03c0*/ 	.word	0x00000188
        /*03c4*/ 	.short	0x0100
        /*03c6*/ 	.byte	0x04
	.zero		1


	//   ....[46]....
        /*03c8*/ 	.word	0x00000900
        /*03cc*/ 	.word	0x000000ff
        /*03d0*/ 	.word	0x000000b8
        /*03d4*/ 	.short	0x0100
        /*03d6*/ 	.byte	0x04
	.zero		1


	//   ....[47]....
        /*03d8*/ 	.word	0x00000910
        /*03dc*/ 	.word	0x000000ff
        /*03e0*/ 	.word	0x00000190
        /*03e4*/ 	.short	0x0100
        /*03e6*/ 	.byte	0x04
	.zero		1


	//   ....[48]....
        /*03e8*/ 	.word	0x00000920
        /*03ec*/ 	.word	0x000000ff
        /*03f0*/ 	.word	0x000000c0
        /*03f4*/ 	.short	0x0100
        /*03f6*/ 	.byte	0x04
	.zero		1


	//   ....[49]....
        /*03f8*/ 	.word	0x00000930
        /*03fc*/ 	.word	0x000000ff
        /*0400*/ 	.word	0x00000198
        /*0404*/ 	.short	0x0100
        /*0406*/ 	.byte	0x04
	.zero		1


	//   ....[50]....
        /*0408*/ 	.word	0x00000940
        /*040c*/ 	.word	0x000000ff
        /*0410*/ 	.word	0x000000c8
        /*0414*/ 	.short	0x0100
        /*0416*/ 	.byte	0x04
	.zero		1


	//   ....[51]....
        /*0418*/ 	.word	0x00000950
        /*041c*/ 	.word	0x000000ff
        /*0420*/ 	.word	0x000001a0
        /*0424*/ 	.short	0x0100
        /*0426*/ 	.byte	0x04
	.zero		1


	//   ....[52]....
        /*0428*/ 	.word	0x00000960
        /*042c*/ 	.word	0x000000ff
        /*0430*/ 	.word	0x000000d0
        /*0434*/ 	.short	0x0100
        /*0436*/ 	.byte	0x04
	.zero		1


	//   ....[53]....
        /*0438*/ 	.word	0x00000970
        /*043c*/ 	.word	0x000000ff
        /*0440*/ 	.word	0x000001a8
        /*0444*/ 	.short	0x0100
        /*0446*/ 	.byte	0x04
	.zero		1


	//   ....[54]....
        /*0448*/ 	.word	0x00000ab0
        /*044c*/ 	.word	0x000000ff
        /*0450*/ 	.word	0x000001b0
        /*0454*/ 	.short	0x0100
        /*0456*/ 	.byte	0x04
	.zero		1


	//   ....[55]....
        /*0458*/ 	.word	0x00000ac0
        /*045c*/ 	.word	0x000000ff
        /*0460*/ 	.word	0x000001b8
        /*0464*/ 	.short	0x0100
        /*0466*/ 	.byte	0x04
	.zero		1


	//   ....[56]....
        /*0468*/ 	.word	0x00000bb0
        /*046c*/ 	.word	0x000000ff
        /*0470*/ 	.word	0x000001c0
        /*0474*/ 	.short	0x0100
        /*0476*/ 	.byte	0x06
	.zero		1


	//   ....[57]....
        /*0478*/ 	.word	0x00000bc0
        /*047c*/ 	.word	0x000000ff
        /*0480*/ 	.word	0x000001c8
        /*0484*/ 	.short	0x0100
        /*0486*/ 	.byte	0x06
	.zero		1


	//   ....[58]....
        /*0488*/ 	.word	0x00000d00
        /*048c*/ 	.word	0x000000ff
        /*0490*/ 	.word	0x000001d0
        /*0494*/ 	.short	0x0100
        /*0496*/ 	.byte	0x06
	.zero		1


	//   ....[59]....
        /*0498*/ 	.word	0x00000d10
        /*049c*/ 	.word	0x000000ff
        /*04a0*/ 	.word	0x000001e0
        /*04a4*/ 	.short	0x0100
        /*04a6*/ 	.byte	0x06
	.zero		1


	//   ....[60]....
        /*04a8*/ 	.word	0x00000d20
        /*04ac*/ 	.word	0x000000ff
        /*04b0*/ 	.word	0x000001d8
        /*04b4*/ 	.short	0x0100
        /*04b6*/ 	.byte	0x06
	.zero		1


	//   ....[61]....
        /*04b8*/ 	.word	0x00000d30
        /*04bc*/ 	.word	0x000000ff
        /*04c0*/ 	.word	0x000001e8
        /*04c4*/ 	.short	0x0100
        /*04c6*/ 	.byte	0x06
	.zero		1


	//   ....[62]....
        /*04c8*/ 	.word	0x00000e60
        /*04cc*/ 	.word	0x000000ff
        /*04d0*/ 	.word	0x000001f0
        /*04d4*/ 	.short	0x0100
        /*04d6*/ 	.byte	0x04
	.zero		1


	//   ....[63]....
        /*04d8*/ 	.word	0x00000e70
        /*04dc*/ 	.word	0x000000ff
        /*04e0*/ 	.word	0x00000210
        /*04e4*/ 	.short	0x0100
        /*04e6*/ 	.byte	0x04
	.zero		1


	//   ....[64]....
        /*04e8*/ 	.word	0x00000e80
        /*04ec*/ 	.word	0x000000ff
        /*04f0*/ 	.word	0x000001f8
        /*04f4*/ 	.short	0x0100
        /*04f6*/ 	.byte	0x04
	.zero		1


	//   ....[65]....
        /*04f8*/ 	.word	0x00000e90
        /*04fc*/ 	.word	0x000000ff
        /*0500*/ 	.word	0x00000218
        /*0504*/ 	.short	0x0100
        /*0506*/ 	.byte	0x04
	.zero		1


	//   ....[66]....
        /*0508*/ 	.word	0x00000ea0
        /*050c*/ 	.word	0x000000ff
        /*0510*/ 	.word	0x00000200
        /*0514*/ 	.short	0x0100
        /*0516*/ 	.byte	0x04
	.zero		1


	//   ....[67]....
        /*0518*/ 	.word	0x00000eb0
        /*051c*/ 	.word	0x000000ff
        /*0520*/ 	.word	0x00000220
        /*0524*/ 	.short	0x0100
        /*0526*/ 	.byte	0x04
	.zero		1


	//   ....[68]....
        /*0528*/ 	.word	0x00000ec0
        /*052c*/ 	.word	0x000000ff
        /*0530*/ 	.word	0x00000208
        /*0534*/ 	.short	0x0100
        /*0536*/ 	.byte	0x04
	.zero		1


	//   ....[69]....
        /*0538*/ 	.word	0x00000ed0
        /*053c*/ 	.word	0x000000ff
        /*0540*/ 	.word	0x00000228
        /*0544*/ 	.short	0x0100
        /*0546*/ 	.byte	0x04
	.zero		1


	//   ....[70]....
        /*0548*/ 	.word	0x00000fc0
        /*054c*/ 	.word	0x000000ff
        /*0550*/ 	.word	0x00000230
        /*0554*/ 	.short	0x0100
        /*0556*/ 	.byte	0x04
	.zero		1


	//   ....[71]....
        /*0558*/ 	.word	0x00000fd0
        /*055c*/ 	.word	0x000000ff
        /*0560*/ 	.word	0x00000240
        /*0564*/ 	.short	0x0100
        /*0566*/ 	.byte	0x04
	.zero		1


	//   ....[72]....
        /*0568*/ 	.word	0x00000fe0
        /*056c*/ 	.word	0x000000ff
        /*0570*/ 	.word	0x00000238
        /*0574*/ 	.short	0x0100
        /*0576*/ 	.byte	0x04
	.zero		1


	//   ....[73]....
        /*0578*/ 	.word	0x00000ff0
        /*057c*/ 	.word	0x000000ff
        /*0580*/ 	.word	0x00000248
        /*0584*/ 	.short	0x0100
        /*0586*/ 	.byte	0x04
	.zero		1


	//   ....[74]....
        /*0588*/ 	.word	0x00001c50
        /*058c*/ 	.word	0x00000000
        /*0590*/ 	.word	0x00000240
        /*0594*/ 	.short	0x010a
        /*0596*/ 	.byte	0xff
	.zero		1


	//   ....[75]....
        /*0598*/ 	.word	0x00001c80
        /*059c*/ 	.word	0x00000000
        /*05a0*/ 	.word	0x00000230
        /*05a4*/ 	.short	0x0101
        /*05a6*/ 	.byte	0xff
	.zero		1


	//   ....[76]....
        /*05a8*/ 	.word	0x00001d60
        /*05ac*/ 	.word	0x000000ff
        /*05b0*/ 	.word	0x000000d8
        /*05b4*/ 	.short	0x010a
        /*05b6*/ 	.byte	0x04
	.zero		1


	//   ....[77]....
        /*05b8*/ 	.word	0x00001de0
        /*05bc*/ 	.word	0x000000ff
        /*05c0*/ 	.word	0x000000d8
        /*05c4*/ 	.short	0x010a
        /*05c6*/ 	.byte	0x21
	.zero		1


	//   ....[78]....
        /*05c8*/ 	.word	0x00001f70
        /*05cc*/ 	.word	0x000000ff
        /*05d0*/ 	.word	0x000000d8
        /*05d4*/ 	.short	0x010a
        /*05d6*/ 	.byte	0x08
	.zero		1


	//   ....[79]....
        /*05d8*/ 	.word	0x000020b0
        /*05dc*/ 	.word	0x000000ff
        /*05e0*/ 	.word	0x000001c8
        /*05e4*/ 	.short	0x0101
        /*05e6*/ 	.byte	0x06
	.zero		1


	//   ....[80]....
        /*05e8*/ 	.word	0x000020d0
        /*05ec*/ 	.word	0x000000ff
        /*05f0*/ 	.word	0x000000d8
        /*05f4*/ 	.short	0x010a
        /*05f6*/ 	.byte	0x04
	.zero		1


	//   ....[81]....
        /*05f8*/ 	.word	0x00002150
        /*05fc*/ 	.word	0x000000ff
        /*0600*/ 	.word	0x000000d8
        /*0604*/ 	.short	0x010a
        /*0606*/ 	.byte	0x11
	.zero		1


	//   ....[82]....
        /*0608*/ 	.word	0x000022e0
        /*060c*/ 	.word	0x000000ff
        /*0610*/ 	.word	0x000000d8
        /*0614*/ 	.short	0x010a
        /*0616*/ 	.byte	0x07
	.zero		1


	//   ....[83]....
        /*0618*/ 	.word	0x00002450
        /*061c*/ 	.word	0x00000003
        /*0620*/ 	.word	0x000001d0
        /*0624*/ 	.short	0x010a
        /*0626*/ 	.byte	0xff
	.zero		1


	//   ....[84]....
        /*0628*/ 	.word	0x000025a0
        /*062c*/ 	.word	0x00000000
        /*0630*/ 	.word	0x00000000
        /*0634*/ 	.short	0x0101
        /*0636*/ 	.byte	0xff
	.zero		1


	//   ....[85]....
        /*0638*/ 	.word	0x00002b40
        /*063c*/ 	.word	0x000000ff
        /*0640*/ 	.word	0x00000000
        /*0644*/ 	.short	0x010a
        /*0646*/ 	.byte	0x04
	.zero		1


	//   ....[86]....
        /*0648*/ 	.word	0x00002bd0
        /*064c*/ 	.word	0x000000ff
        /*0650*/ 	.word	0x00000000
        /*0654*/ 	.short	0x010a
        /*0656*/ 	.byte	0x05
	.zero		1


	//   ....[87]....
        /*0658*/ 	.word	0x00002c60
        /*065c*/ 	.word	0x000000ff
        /*0660*/ 	.word	0x00000000
        /*0664*/ 	.short	0x010a
        /*0666*/ 	.byte	0x05
	.zero		1


	//   ....[88]....
        /*0668*/ 	.word	0x00002cf0
        /*066c*/ 	.word	0x000000ff
        /*0670*/ 	.word	0x00000000
        /*0674*/ 	.short	0x010a
        /*0676*/ 	.byte	0x05
	.zero		1


	//   ....[89]....
        /*0678*/ 	.word	0x00002d80
        /*067c*/ 	.word	0x000000ff
        /*0680*/ 	.word	0x00000000
        /*0684*/ 	.short	0x010a
        /*0686*/ 	.byte	0x05
	.zero		1


	//   ....[90]....
        /*0688*/ 	.word	0x00002e10
        /*068c*/ 	.word	0x000000ff
        /*0690*/ 	.word	0x00000000
        /*0694*/ 	.short	0x010a
        /*0696*/ 	.byte	0x05
	.zero		1


	//   ....[91]....
        /*0698*/ 	.word	0x00002ea0
        /*069c*/ 	.word	0x000000ff
        /*06a0*/ 	.word	0x00000000
        /*06a4*/ 	.short	0x010a
        /*06a6*/ 	.byte	0x05
	.zero		1


	//   ....[92]....
        /*06a8*/ 	.word	0x00002f30
        /*06ac*/ 	.word	0x000000ff
        /*06b0*/ 	.word	0x00000000
        /*06b4*/ 	.short	0x010a
        /*06b6*/ 	.byte	0x05
	.zero		1


	//   ....[93]....
        /*06b8*/ 	.word	0x00002fc0
        /*06bc*/ 	.word	0x000000ff
        /*06c0*/ 	.word	0x00000000
        /*06c4*/ 	.short	0x010a
        /*06c6*/ 	.byte	0x05
	.zero		1


	//   ....[94]....
        /*06c8*/ 	.word	0x00003050
        /*06cc*/ 	.word	0x000000ff
        /*06d0*/ 	.word	0x00000000
        /*06d4*/ 	.short	0x010a
        /*06d6*/ 	.byte	0x05
	.zero		1


	//   ....[95]....
        /*06d8*/ 	.word	0x000030e0
        /*06dc*/ 	.word	0x000000ff
        /*06e0*/ 	.word	0x00000000
        /*06e4*/ 	.short	0x010a
        /*06e6*/ 	.byte	0x05
	.zero		1


	//   ....[96]....
        /*06e8*/ 	.word	0x00003170
        /*06ec*/ 	.word	0x000000ff
        /*06f0*/ 	.word	0x00000000
        /*06f4*/ 	.short	0x010a
        /*06f6*/ 	.byte	0x05
	.zero		1


	//   ....[97]....
        /*06f8*/ 	.word	0x00003200
        /*06fc*/ 	.word	0x000000ff
        /*0700*/ 	.word	0x00000000
        /*0704*/ 	.short	0x010a
        /*0706*/ 	.byte	0x05
	.zero		1


	//   ....[98]....
        /*0708*/ 	.word	0x00003290
        /*070c*/ 	.word	0x000000ff
        /*0710*/ 	.word	0x00000000
        /*0714*/ 	.short	0x010a
        /*0716*/ 	.byte	0x05
	.zero		1


	//   ....[99]....
        /*0718*/ 	.word	0x00003320
        /*071c*/ 	.word	0x000000ff
        /*0720*/ 	.word	0x00000000
        /*0724*/ 	.short	0x010a
        /*0726*/ 	.byte	0x05
	.zero		1


	//   ....[100]....
        /*0728*/ 	.word	0x000033b0
        /*072c*/ 	.word	0x000000ff
        /*0730*/ 	.word	0x00000000
        /*0734*/ 	.short	0x010a
        /*0736*/ 	.byte	0x05
	.zero		1


	//   ....[101]....
        /*0738*/ 	.word	0x00003440
        /*073c*/ 	.word	0x000000ff
        /*0740*/ 	.word	0x00000000
        /*0744*/ 	.short	0x010a
        /*0746*/ 	.byte	0x05
	.zero		1


	//   ....[102]....
        /*0748*/ 	.word	0x000034d0
        /*074c*/ 	.word	0x000000ff
        /*0750*/ 	.word	0x00000000
        /*0754*/ 	.short	0x010a
        /*0756*/ 	.byte	0x05
	.zero		1


	//   ....[103]....
        /*0758*/ 	.word	0x00003560
        /*075c*/ 	.word	0x000000ff
        /*0760*/ 	.word	0x00000000
        /*0764*/ 	.short	0x010a
        /*0766*/ 	.byte	0x05
	.zero		1


	//   ....[104]....
        /*0768*/ 	.word	0x000035f0
        /*076c*/ 	.word	0x000000ff
        /*0770*/ 	.word	0x00000000
        /*0774*/ 	.short	0x010a
        /*0776*/ 	.byte	0x05
	.zero		1


	//   ....[105]....
        /*0778*/ 	.word	0x00003680
        /*077c*/ 	.word	0x000000ff
        /*0780*/ 	.word	0x00000000
        /*0784*/ 	.short	0x010a
        /*0786*/ 	.byte	0x05
	.zero		1


	//   ....[106]....
        /*0788*/ 	.word	0x00003710
        /*078c*/ 	.word	0x000000ff
        /*0790*/ 	.word	0x00000000
        /*0794*/ 	.short	0x010a
        /*0796*/ 	.byte	0x05
	.zero		1


	//   ....[107]....
        /*0798*/ 	.word	0x000037a0
        /*079c*/ 	.word	0x000000ff
        /*07a0*/ 	.word	0x00000000
        /*07a4*/ 	.short	0x010a
        /*07a6*/ 	.byte	0x05
	.zero		1


	//   ....[108]....
        /*07a8*/ 	.word	0x00003830
        /*07ac*/ 	.word	0x000000ff
        /*07b0*/ 	.word	0x00000000
        /*07b4*/ 	.short	0x010a
        /*07b6*/ 	.byte	0x05
	.zero		1


	//   ....[109]....
        /*07b8*/ 	.word	0x000038c0
        /*07bc*/ 	.word	0x000000ff
        /*07c0*/ 	.word	0x00000000
        /*07c4*/ 	.short	0x010a
        /*07c6*/ 	.byte	0x05
	.zero		1


	//   ....[110]....
        /*07c8*/ 	.word	0x00003950
        /*07cc*/ 	.word	0x000000ff
        /*07d0*/ 	.word	0x00000000
        /*07d4*/ 	.short	0x010a
        /*07d6*/ 	.byte	0x05
	.zero		1


	//   ....[111]....
        /*07d8*/ 	.word	0x000039f0
        /*07dc*/ 	.word	0x00000000
        /*07e0*/ 	.word	0x00000000
        /*07e4*/ 	.short	0x010a
        /*07e6*/ 	.byte	0xff
	.zero		1


	//   ....[112]....
        /*07e8*/ 	.word	0x00003b10
        /*07ec*/ 	.word	0x00000002
        /*07f0*/ 	.word	0x00000230
        /*07f4*/ 	.short	0x010a
        /*07f6*/ 	.byte	0xff
	.zero		1


	//   ....[113]....
        /*07f8*/ 	.word	0x00003b80
        /*07fc*/ 	.word	0x00000002
        /*0800*/ 	.word	0x00000000
        /*0804*/ 	.short	0x0101
        /*0806*/ 	.byte	0xff
	.zero		1


	//   ....[114]....
        /*0808*/ 	.word	0x00003ba0
        /*080c*/ 	.word	0x000000ff
        /*0810*/ 	.word	0x000001e0
        /*0814*/ 	.short	0x010a
        /*0816*/ 	.byte	0x04
	.zero		1


	//   ....[115]....
        /*0818*/ 	.word	0x00003cc0
        /*081c*/ 	.word	0x00000002
        /*0820*/ 	.word	0x000001d0
        /*0824*/ 	.short	0x010a
        /*0826*/ 	.byte	0xff
	.zero		1


	//   ....[116]....
        /*0828*/ 	.word	0x00003dc0
        /*082c*/ 	.word	0x00000002
        /*0830*/ 	.word	0x00000000
        /*0834*/ 	.short	0x0101
        /*0836*/ 	.byte	0xff
	.zero		1


	//   ....[117]....
        /*0838*/ 	.word	0x00003e50
        /*083c*/ 	.word	0x000000ff
        /*0840*/ 	.word	0x000001e0
        /*0844*/ 	.short	0x0106
        /*0846*/ 	.byte	0x04
	.zero		1


	//   ....[118]....
        /*0848*/ 	.word	0x00003e70
        /*084c*/ 	.word	0x000000ff
        /*0850*/ 	.word	0x000001e0
        /*0854*/ 	.short	0x010a
        /*0856*/ 	.byte	0x04
	.zero		1


	//   ....[119]....
        /*0858*/ 	.word	0x00003f00
        /*085c*/ 	.word	0x000000ff
        /*0860*/ 	.word	0x000001e0
        /*0864*/ 	.short	0x0106
        /*0866*/ 	.byte	0x07
	.zero		1


	//   ....[120]....
        /*0868*/ 	.word	0x00003f40
        /*086c*/ 	.word	0x00000000
        /*0870*/ 	.word	0x000001e0
        /*0874*/ 	.short	0x010a
        /*0876*/ 	.byte	0xff
	.zero		1


	//   ....[121]....
        /*0878*/ 	.word	0x00004450
        /*087c*/ 	.word	0x00000000
        /*0880*/ 	.word	0x000001d0
        /*0884*/ 	.short	0x010a
        /*0886*/ 	.byte	0xff
	.zero		1


	//   ....[122]....
        /*0888*/ 	.word	0x00004550
        /*088c*/ 	.word	0x00000003
        /*0890*/ 	.word	0x00000000
        /*0894*/ 	.short	0x0101
        /*0896*/ 	.byte	0xff
	.zero		1


	//   ....[123]....
        /*0898*/ 	.word	0x00004560
        /*089c*/ 	.word	0x000000ff
        /*08a0*/ 	.word	0x00000000
        /*08a4*/ 	.short	0x010a
        /*08a6*/ 	.byte	0x04
	.zero		1


	//   ....[124]....
        /*08a8*/ 	.word	0x000045e0
        /*08ac*/ 	.word	0x000000ff
        /*08b0*/ 	.word	0x00000210
        /*08b4*/ 	.short	0x010a
        /*08b6*/ 	.byte	0x17
	.zero		1


	//   ....[125]....
        /*08b8*/ 	.word	0x000046c0
        /*08bc*/ 	.word	0x000000ff
        /*08c0*/ 	.word	0x00000000
        /*08c4*/ 	.short	0x010a
        /*08c6*/ 	.byte	0x05
	.zero		1


	//   ....[126]....
        /*08c8*/ 	.word	0x00004800
        /*08cc*/ 	.word	0x000000ff
        /*08d0*/ 	.word	0x00000000
        /*08d4*/ 	.short	0x010a
        /*08d6*/ 	.byte	0x04
	.zero		1


	//   ....[127]....
        /*08d8*/ 	.word	0x000049f0
        /*08dc*/ 	.word	0x000000ff
        /*08e0*/ 	.word	0x00000000
        /*08e4*/ 	.short	0x010a
        /*08e6*/ 	.byte	0x04
	.zero		1


	//   ....[128]....
        /*08e8*/ 	.word	0x00004a80
        /*08ec*/ 	.word	0x000000ff
        /*08f0*/ 	.word	0x00000000
        /*08f4*/ 	.short	0x010a
        /*08f6*/ 	.byte	0x05
	.zero		1


	//   ....[129]....
        /*08f8*/ 	.word	0x00004b10
        /*08fc*/ 	.word	0x000000ff
        /*0900*/ 	.word	0x00000000
        /*0904*/ 	.short	0x010a
        /*0906*/ 	.byte	0x05
	.zero		1


	//   ....[130]....
        /*0908*/ 	.word	0x00004ba0
        /*090c*/ 	.word	0x000000ff
        /*0910*/ 	.word	0x00000000
        /*0914*/ 	.short	0x010a
        /*0916*/ 	.byte	0x04
	.zero		1


	//   ....[131]....
        /*0918*/ 	.word	0x00005040
        /*091c*/ 	.word	0x00000007
        /*0920*/ 	.word	0x000001d0
        /*0924*/ 	.short	0x010a
        /*0926*/ 	.byte	0xff
	.zero		1


	//   ....[132]....
        /*0928*/ 	.word	0x000051b0
        /*092c*/ 	.word	0x00000000
        /*0930*/ 	.word	0x00000000
        /*0934*/ 	.short	0x0101
        /*0936*/ 	.byte	0xff
	.zero		1


	//   ....[133]....
        /*0938*/ 	.word	0x00005620
        /*093c*/ 	.word	0x000000ff
        /*0940*/ 	.word	0x000001c8
        /*0944*/ 	.short	0x010a
        /*0946*/ 	.byte	0x11
	.zero		1


	//   ....[134]....
        /*0948*/ 	.word	0x000057a0
        /*094c*/ 	.word	0x000000ff
        /*0950*/ 	.word	0x000001b8
        /*0954*/ 	.short	0x010a
        /*0956*/ 	.byte	0x11
	.zero		1


	//   ....[135]....
        /*0958*/ 	.word	0x000059b0
        /*095c*/ 	.word	0x000000ff
        /*0960*/ 	.word	0x000001b0
        /*0964*/ 	.short	0x010b
        /*0966*/ 	.byte	0x11
	.zero		1


	//   ....[136]....
        /*0968*/ 	.word	0x000059c0
        /*096c*/ 	.word	0x000000ff
        /*0970*/ 	.word	0x00000000
        /*0974*/ 	.short	0x0101
        /*0976*/ 	.byte	0x30
	.zero		1


	//   ....[137]....
        /*0978*/ 	.word	0x00005a00
        /*097c*/ 	.word	0x00000000
        /*0980*/ 	.word	0x000001b8
        /*0984*/ 	.short	0x010a
        /*0986*/ 	.byte	0xff
	.zero		1


	//   ....[138]....
        /*0988*/ 	.word	0x00005d40
        /*098c*/ 	.word	0x00000003
        /*0990*/ 	.word	0x000001d0
        /*0994*/ 	.short	0x010a
        /*0996*/ 	.byte	0xff
	.zero		1


	//   ....[139]....
        /*0998*/ 	.word	0x00005ec0
        /*099c*/ 	.word	0x00000000
        /*09a0*/ 	.word	0x00000000
        /*09a4*/ 	.short	0x0101
        /*09a6*/ 	.byte	0xff
	.zero		1


	//   ....[140]....
        /*09a8*/ 	.word	0x00006920
        /*09ac*/ 	.word	0x000000ff
        /*09b0*/ 	.word	0x000001b0
        /*09b4*/ 	.short	0x010a
        /*09b6*/ 	.byte	0x2c
	.zero		1


	//   ....[141]....
        /*09b8*/ 	.word	0x00006930
        /*09bc*/ 	.word	0x00000016
        /*09c0*/ 	.word	0x000001f0
        /*09c4*/ 	.short	0x010a
        /*09c6*/ 	.byte	0xff
	.zero		1


	//   ....[142]....
        /*09c8*/ 	.word	0x00006ae0
        /*09cc*/ 	.word	0x000000ff
        /*09d0*/ 	.word	0x000001b0
        /*09d4*/ 	.short	0x010a
        /*09d6*/ 	.byte	0x2c
	.zero		1


	//   ....[143]....
        /*09d8*/ 	.word	0x00006bc0
        /*09dc*/ 	.word	0x000000ff
        /*09e0*/ 	.word	0x00000000
        /*09e4*/ 	.short	0x0101
        /*09e6*/ 	.byte	0x04
	.zero		1


	//   ....[144]....
        /*09e8*/ 	.word	0x00006c20
        /*09ec*/ 	.word	0x00000016
        /*09f0*/ 	.word	0x000001f0
        /*09f4*/ 	.short	0x010a
        /*09f6*/ 	.byte	0xff
	.zero		1


	//   ....[145]....
        /*09f8*/ 	.word	0x00006f90
        /*09fc*/ 	.word	0x000000ff
        /*0a00*/ 	.word	0x00000000
        /*0a04*/ 	.short	0x0101
        /*0a06*/ 	.byte	0x04
	.zero		1


	//   ....[146]....
        /*0a08*/ 	.word	0x00007870
        /*0a0c*/ 	.word	0x00000000
        /*0a10*/ 	.word	0x00000240
        /*0a14*/ 	.short	0x010a
        /*0a16*/ 	.byte	0xff
	.zero		1


	//   ....[147]....
        /*0a18*/ 	.word	0x000078d0
        /*0a1c*/ 	.word	0x00000000
        /*0a20*/ 	.word	0x000000d8
        /*0a24*/ 	.short	0x010a
        /*0a26*/ 	.byte	0xff
	.zero		1


	//   ....[148]....
        /*0a28*/ 	.word	0x00007930
        /*0a2c*/ 	.word	0x00000000
        /*0a30*/ 	.word	0x000000d8
        /*0a34*/ 	.short	0x010a
        /*0a36*/ 	.byte	0xff
	.zero		1


	//   ....[149]....
        /*0a38*/ 	.word	0x00007980
        /*0a3c*/ 	.word	0x00000003
        /*0a40*/ 	.word	0x000001d0
        /*0a44*/ 	.short	0x010a
        /*0a46*/ 	.byte	0xff
	.zero		1


	//   ....[150]....
        /*0a48*/ 	.word	0x000079e0
        /*0a4c*/ 	.word	0x00000000
        /*0a50*/ 	.word	0x00000000
        /*0a54*/ 	.short	0x010a
        /*0a56*/ 	.byte	0xff
	.zero		1


	//   ....[151]....
        /*0a58*/ 	.word	0x00007a40
        /*0a5c*/ 	.word	0x00000000
        /*0a60*/ 	.word	0x00000000
        /*0a64*/ 	.short	0x010a
        /*0a66*/ 	.byte	0xff
	.zero		1


	//   ....[152]....
        /*0a68*/ 	.word	0x00007aa0
        /*0a6c*/ 	.word	0x00000000
        /*0a70*/ 	.word	0x00000000
        /*0a74*/ 	.short	0x010a
        /*0a76*/ 	.byte	0xff
	.zero		1


	//   ....[153]....
        /*0a78*/ 	.word	0x00007b00
        /*0a7c*/ 	.word	0x00000000
        /*0a80*/ 	.word	0x00000000
        /*0a84*/ 	.short	0x010a
        /*0a86*/ 	.byte	0xff
	.zero		1


	//   ....[154]....
        /*0a88*/ 	.word	0x00007b60
        /*0a8c*/ 	.word	0x00000000
        /*0a90*/ 	.word	0x00000000
        /*0a94*/ 	.short	0x010a
        /*0a96*/ 	.byte	0xff
	.zero		1


	//   ....[155]....
        /*0a98*/ 	.word	0x00007bc0
        /*0a9c*/ 	.word	0x00000000
        /*0aa0*/ 	.word	0x00000000
        /*0aa4*/ 	.short	0x010a
        /*0aa6*/ 	.byte	0xff
	.zero		1


	//   ....[156]....
        /*0aa8*/ 	.word	0x00007c20
        /*0aac*/ 	.word	0x00000000
        /*0ab0*/ 	.word	0x00000000
        /*0ab4*/ 	.short	0x010a
        /*0ab6*/ 	.byte	0xff
	.zero		1


	//   ....[157]....
        /*0ab8*/ 	.word	0x00007c80
        /*0abc*/ 	.word	0x00000000
        /*0ac0*/ 	.word	0x00000000
        /*0ac4*/ 	.short	0x010a
        /*0ac6*/ 	.byte	0xff
	.zero		1


	//   ....[158]....
        /*0ac8*/ 	.word	0x00007ce0
        /*0acc*/ 	.word	0x00000000
        /*0ad0*/ 	.word	0x00000000
        /*0ad4*/ 	.short	0x010a
        /*0ad6*/ 	.byte	0xff
	.zero		1


	//   ....[159]....
        /*0ad8*/ 	.word	0x00007d40
        /*0adc*/ 	.word	0x00000000
        /*0ae0*/ 	.word	0x00000000
        /*0ae4*/ 	.short	0x010a
        /*0ae6*/ 	.byte	0xff
	.zero		1


	//   ....[160]....
        /*0ae8*/ 	.word	0x00007da0
        /*0aec*/ 	.word	0x00000000
        /*0af0*/ 	.word	0x00000000
        /*0af4*/ 	.short	0x010a
        /*0af6*/ 	.byte	0xff
	.zero		1


	//   ....[161]....
        /*0af8*/ 	.word	0x00007e00
        /*0afc*/ 	.word	0x00000000
        /*0b00*/ 	.word	0x00000000
        /*0b04*/ 	.short	0x010a
        /*0b06*/ 	.byte	0xff
	.zero		1


	//   ....[162]....
        /*0b08*/ 	.word	0x00007e60
        /*0b0c*/ 	.word	0x00000000
        /*0b10*/ 	.word	0x00000000
        /*0b14*/ 	.short	0x010a
        /*0b16*/ 	.byte	0xff
	.zero		1


	//   ....[163]....
        /*0b18*/ 	.word	0x00007ec0
        /*0b1c*/ 	.word	0x00000000
        /*0b20*/ 	.word	0x00000000
        /*0b24*/ 	.short	0x010a
        /*0b26*/ 	.byte	0xff
	.zero		1


	//   ....[164]....
        /*0b28*/ 	.word	0x00007f20
        /*0b2c*/ 	.word	0x00000000
        /*0b30*/ 	.word	0x00000000
        /*0b34*/ 	.short	0x010a
        /*0b36*/ 	.byte	0xff
	.zero		1


	//   ....[165]....
        /*0b38*/ 	.word	0x00007f80
        /*0b3c*/ 	.word	0x00000000
        /*0b40*/ 	.word	0x00000000
        /*0b44*/ 	.short	0x010a
        /*0b46*/ 	.byte	0xff
	.zero		1


	//   ....[166]....
        /*0b48*/ 	.word	0x00007fe0
        /*0b4c*/ 	.word	0x00000000
        /*0b50*/ 	.word	0x00000000
        /*0b54*/ 	.short	0x010a
        /*0b56*/ 	.byte	0xff
	.zero		1


	//   ....[167]....
        /*0b58*/ 	.word	0x00008040
        /*0b5c*/ 	.word	0x00000000
        /*0b60*/ 	.word	0x00000000
        /*0b64*/ 	.short	0x010a
        /*0b66*/ 	.byte	0xff
	.zero		1


	//   ....[168]....
        /*0b68*/ 	.word	0x000080a0
        /*0b6c*/ 	.word	0x00000000
        /*0b70*/ 	.word	0x00000000
        /*0b74*/ 	.short	0x010a
        /*0b76*/ 	.byte	0xff
	.zero		1


	//   ....[169]....
        /*0b78*/ 	.word	0x00008100
        /*0b7c*/ 	.word	0x00000000
        /*0b80*/ 	.word	0x00000000
        /*0b84*/ 	.short	0x010a
        /*0b86*/ 	.byte	0xff
	.zero		1


	//   ....[170]....
        /*0b88*/ 	.word	0x00008160
        /*0b8c*/ 	.word	0x00000000
        /*0b90*/ 	.word	0x00000000
        /*0b94*/ 	.short	0x010a
        /*0b96*/ 	.byte	0xff
	.zero		1


	//   ....[171]....
        /*0b98*/ 	.word	0x000081c0
        /*0b9c*/ 	.word	0x00000000
        /*0ba0*/ 	.word	0x00000000
        /*0ba4*/ 	.short	0x010a
        /*0ba6*/ 	.byte	0xff
	.zero		1


	//   ....[172]....
        /*0ba8*/ 	.word	0x00008220
        /*0bac*/ 	.word	0x00000000
        /*0bb0*/ 	.word	0x00000000
        /*0bb4*/ 	.short	0x010a
        /*0bb6*/ 	.byte	0xff
	.zero		1


	//   ....[173]....
        /*0bb8*/ 	.word	0x00008280
        /*0bbc*/ 	.word	0x00000000
        /*0bc0*/ 	.word	0x00000000
        /*0bc4*/ 	.short	0x010a
        /*0bc6*/ 	.byte	0xff
	.zero		1


	//   ....[174]....
        /*0bc8*/ 	.word	0x000082e0
        /*0bcc*/ 	.word	0x00000000
        /*0bd0*/ 	.word	0x00000000
        /*0bd4*/ 	.short	0x010a
        /*0bd6*/ 	.byte	0xff
	.zero		1


	//   ....[175]....
        /*0bd8*/ 	.word	0x00008340
        /*0bdc*/ 	.word	0x00000000
        /*0be0*/ 	.word	0x00000000
        /*0be4*/ 	.short	0x010a
        /*0be6*/ 	.byte	0xff
	.zero		1


	//   ....[176]....
        /*0be8*/ 	.word	0x00008390
        /*0bec*/ 	.word	0x00000002
        /*0bf0*/ 	.word	0x00000230
        /*0bf4*/ 	.short	0x010a
        /*0bf6*/ 	.byte	0xff
	.zero		1


	//   ....[177]....
        /*0bf8*/ 	.word	0x000083f0
        /*0bfc*/ 	.word	0x00000002
        /*0c00*/ 	.word	0x000001e0
        /*0c04*/ 	.short	0x010a
        /*0c06*/ 	.byte	0xff
	.zero		1


	//   ....[178]....
        /*0c08*/ 	.word	0x00008440
        /*0c0c*/ 	.word	0x00000002
        /*0c10*/ 	.word	0x000001d0
        /*0c14*/ 	.short	0x010a
        /*0c16*/ 	.byte	0xff
	.zero		1


	//   ....[179]....
        /*0c18*/ 	.word	0x000084a0
        /*0c1c*/ 	.word	0x00000000
        /*0c20*/ 	.word	0x000001e0
        /*0c24*/ 	.short	0x010a
        /*0c26*/ 	.byte	0xff
	.zero		1


	//   ....[180]....
        /*0c28*/ 	.word	0x000084f0
        /*0c2c*/ 	.word	0x00000000
        /*0c30*/ 	.word	0x000001d0
        /*0c34*/ 	.short	0x010a
        /*0c36*/ 	.byte	0xff
	.zero		1


	//   ....[181]....
        /*0c38*/ 	.word	0x00008550
        /*0c3c*/ 	.word	0x00000002
        /*0c40*/ 	.word	0x00000210
        /*0c44*/ 	.short	0x010a
        /*0c46*/ 	.byte	0xff
	.zero		1


	//   ....[182]....
        /*0c48*/ 	.word	0x000085b0
        /*0c4c*/ 	.word	0x00000000
        /*0c50*/ 	.word	0x00000000
        /*0c54*/ 	.short	0x010a
        /*0c56*/ 	.byte	0xff
	.zero		1


	//   ....[183]....
        /*0c58*/ 	.word	0x00008610
        /*0c5c*/ 	.word	0x00000000
        /*0c60*/ 	.word	0x00000000
        /*0c64*/ 	.short	0x010a
        /*0c66*/ 	.byte	0xff
	.zero		1


	//   ....[184]....
        /*0c68*/ 	.word	0x00008670
        /*0c6c*/ 	.word	0x00000000
        /*0c70*/ 	.word	0x00000000
        /*0c74*/ 	.short	0x010a
        /*0c76*/ 	.byte	0xff
	.zero		1


	//   ....[185]....
        /*0c78*/ 	.word	0x000086d0
        /*0c7c*/ 	.word	0x00000000
        /*0c80*/ 	.word	0x00000000
        /*0c84*/ 	.short	0x010a
        /*0c86*/ 	.byte	0xff
	.zero		1


	//   ....[186]....
        /*0c88*/ 	.word	0x00008730
        /*0c8c*/ 	.word	0x00000000
        /*0c90*/ 	.word	0x00000000
        /*0c94*/ 	.short	0x010a
        /*0c96*/ 	.byte	0xff
	.zero		1


	//   ....[187]....
        /*0c98*/ 	.word	0x00008780
        /*0c9c*/ 	.word	0x00000007
        /*0ca0*/ 	.word	0x000001d0
        /*0ca4*/ 	.short	0x010a
        /*0ca6*/ 	.byte	0xff
	.zero		1


	//   ....[188]....
        /*0ca8*/ 	.word	0x000087e0
        /*0cac*/ 	.word	0x00000000
        /*0cb0*/ 	.word	0x000001c8
        /*0cb4*/ 	.short	0x010a
        /*0cb6*/ 	.byte	0xff
	.zero		1


	//   ....[189]....
        /*0cb8*/ 	.word	0x00008840
        /*0cbc*/ 	.word	0x00000000
        /*0cc0*/ 	.word	0x000001b8
        /*0cc4*/ 	.short	0x010a
        /*0cc6*/ 	.byte	0xff
	.zero		1


	//   ....[190]....
        /*0cc8*/ 	.word	0x00008890
        /*0ccc*/ 	.word	0x00000003
        /*0cd0*/ 	.word	0x000001d0
        /*0cd4*/ 	.short	0x010a
        /*0cd6*/ 	.byte	0xff
	.zero		1


	//   ....[191]....
        /*0cd8*/ 	.word	0x000088f0
        /*0cdc*/ 	.word	0x00000000
        /*0ce0*/ 	.word	0x000001b0
        /*0ce4*/ 	.short	0x010a
        /*0ce6*/ 	.byte	0xff
	.zero		1


	//   ....[192]....
        /*0ce8*/ 	.word	0x00008940
        /*0cec*/ 	.word	0x00000016
        /*0cf0*/ 	.word	0x000001f0
        /*0cf4*/ 	.short	0x010a
        /*0cf6*/ 	.byte	0xff
	.zero		1


	//----- nvinfo : EIATTR_NUM_MBARRIERS
	.align		4
.L_47:
        /*0cf8*/ 	.byte	0x03, 0x38
        /*0cfa*/ 	.short	0x004a


	//----- nvinfo : EIATTR_EXIT_INSTR_OFFSETS
	.align		4
        /*0cfc*/ 	.byte	0x04, 0x1c
        /*0cfe*/ 	.short	(.L_49 - .L_48)


	//   ....[0]....
.L_48:
        /*0d00*/ 	.word	0x00003a20


	//   ....[1]....
        /*0d04*/ 	.word	0x00003f10


	//   ....[2]....
        /*0d08*/ 	.word	0x00003f70


	//   ....[3]....
        /*0d0c*/ 	.word	0x00004e00


	//   ....[4]....
        /*0d10*/ 	.word	0x00005a30


	//   ....[5]....
        /*0d14*/ 	.word	0x00005a70


	//   ....[6]....
        /*0d18*/ 	.word	0x00007860


	//----- nvinfo : EIATTR_MAX_THREADS
	.align		4
.L_49:
        /*0d1c*/ 	.byte	0x04, 0x05
        /*0d1e*/ 	.short	(.L_51 - .L_50)
.L_50:
        /*0d20*/ 	.word	0x00000100
        /*0d24*/ 	.word	0x00000001
        /*0d28*/ 	.word	0x00000001


	//----- nvinfo : EIATTR_CRS_STACK_SIZE
	.align		4
.L_51:
        /*0d2c*/ 	.byte	0x04, 0x1e
        /*0d2e*/ 	.short	(.L_53 - .L_52)
.L_52:
        /*0d30*/ 	.word	0x00000000


	//----- nvinfo : EIATTR_CBANK_PARAM_SIZE
	.align		4
.L_53:
        /*0d34*/ 	.byte	0x03, 0x19
        /*0d36*/ 	.short	0x0800


	//----- nvinfo : EIATTR_PARAM_CBANK
	.align		4
        /*0d38*/ 	.byte	0x04, 0x0a
        /*0d3a*/ 	.short	(.L_55 - .L_54)
	.align		4
.L_54:
        /*0d3c*/ 	.word	index@(.nv.constant0._ZN7cutlass13device_kernelINS_4gemm6kernel13GemmUniversalIN4cute5tupleIJiiiiEEENS1_10collective13CollectiveMmaINS1_35MainloopSm100TmaUmmaWarpSpecializedILi27ELi2ELi4ENS5_IJNS4_1CILi2EEESB_NSA_ILi1EEEEEEEENS5_IJNSA_ILi64EEESF_SF_EEENS_12float_e4m3_tENS5_IJlSC_lEEESH_SI_NS4_8TiledMMAINS4_8MMA_AtomIJNS4_10MMA_TraitsINS4_19SM100_MMA_F8F6F4_SSEJSH_SH_fSF_SF_NS4_17integral_constantINS4_4UMMA5MajorELSP_0EEESQ_NSN_INSO_7ScaleInELSR_0EEESS_EEEEEENS4_6LayoutINS5_IJSC_SC_SC_EEENS5_IJNSA_ILi0EEESX_SX_EEEEENS5_IJNS4_10UnderscoreES10_S10_EEEEENS4_23SM90_TMA_LOAD_MULTICASTENS4_14ComposedLayoutINS4_7SwizzleILi2ELi4ELi3EEENS4_18smem_ptr_flag_bitsILi8EEENSV_INS5_IJNSA_ILi8EEESF_EEENS5_IJSF_SC_EEEEEEEvNS4_8identityES13_S1D_vS1E_EENS_8epilogue10collective18CollectiveEpilogueINS1G_23Sm100TmaWarpSpecializedILi1ELi1ELi32ELb0ELb0EEEJSG_NS5_IJNSV_ISF_SC_EES1L_EEESH_SI_SH_SI_NS1G_6fusion15FusionCallbacksIS1K_NS1N_17LinearCombinationISH_fSH_fLNS_15FloatRoundStyleE2EEESG_S1M_JEEENS4_5SM1004TMEM4LOAD26SM100_TMEM_LOAD_16dp32b32xENS4_13SM90_TMA_LOADES1D_NS4_39AutoVectorizingCopyWithAssumedAlignmentILi128EEENS4_14SM90_TMA_STOREES1D_S1Z_S1Z_EEEvvEEEEvNT_6ParamsE)
        /*0d40*/ 	.short	0x0380
        /*0d42*/ 	.short	0x0800


	//----- nvinfo : EIATTR_SW_WAR
	.align		4
.L_55:
        /*0d44*/ 	.byte	0x04, 0x36
        /*0d46*/ 	.short	(.L_57 - .L_56)
.L_56:
        /*0d48*/ 	.word	0x00000008
.L_57:


//--------------------- .nv.callgraph             --------------------------
	.section	.nv.callgraph,"",@"SHT_CUDA_CALLGRAPH"
	.align	4
	.sectionentsize	8
	.align		4
        /*0000*/ 	.word	0x00000000
	.align		4
        /*0004*/ 	.word	0xffffffff
	.align		4
        /*0008*/ 	.word	index@(_ZN7cutlass13device_kernelINS_4gemm6kernel13GemmUniversalIN4cute5tupleIJiiiiEEENS1_10collective13CollectiveMmaINS1_35MainloopSm100TmaUmmaWarpSpecializedILi27ELi2ELi4ENS5_IJNS4_1CILi2EEESB_NSA_ILi1EEEEEEEENS5_IJNSA_ILi64EEESF_SF_EEENS_12float_e4m3_tENS5_IJlSC_lEEESH_SI_NS4_8TiledMMAINS4_8MMA_AtomIJNS4_10MMA_TraitsINS4_19SM100_MMA_F8F6F4_SSEJSH_SH_fSF_SF_NS4_17integral_constantINS4_4UMMA5MajorELSP_0EEESQ_NSN_INSO_7ScaleInELSR_0EEESS_EEEEEENS4_6LayoutINS5_IJSC_SC_SC_EEENS5_IJNSA_ILi0EEESX_SX_EEEEENS5_IJNS4_10UnderscoreES10_S10_EEEEENS4_23SM90_TMA_LOAD_MULTICASTENS4_14ComposedLayoutINS4_7SwizzleILi2ELi4ELi3EEENS4_18smem_ptr_flag_bitsILi8EEENSV_INS5_IJNSA_ILi8EEESF_EEENS5_IJSF_SC_EEEEEEEvNS4_8identityES13_S1D_vS1E_EENS_8epilogue10collective18CollectiveEpilogueINS1G_23Sm100TmaWarpSpecializedILi1ELi1ELi32ELb0ELb0EEEJSG_NS5_IJNSV_ISF_SC_EES1L_EEESH_SI_SH_SI_NS1G_6fusion15FusionCallbacksIS1K_NS1N_17LinearCombinationISH_fSH_fLNS_15FloatRoundStyleE2EEESG_S1M_JEEENS4_5SM1004TMEM4LOAD26SM100_TMEM_LOAD_16dp32b32xENS4_13SM90_TMA_LOADES1D_NS4_39AutoVectorizingCopyWithAssumedAlignmentILi128EEENS4_14SM90_TMA_STOREES1D_S1Z_S1Z_EEEvvEEEEvNT_6ParamsE)
	.align		4
        /*000c*/ 	.word	index@(__assertfail)
	.align		4
        /*0010*/ 	.word	0x00000000
	.align		4
        /*0014*/ 	.word	0xfffffffe
	.align		4
        /*0018*/ 	.word	0x00000000
	.align		4
        /*001c*/ 	.word	0xfffffffd
	.align		4
        /*0020*/ 	.word	0x00000000
	.align		4
        /*0024*/ 	.word	0xfffffffc


//--------------------- .nv.constant4             --------------------------
	.section	.nv.constant4,"a",@progbits
	.align	8
	.align		8
.nv.constant4:
        /*0000*/ 	.dword	__assertfail
	.align		8
        /*0008*/ 	.dword	__unnamed_1
	.align		8
        /*0010*/ 	.dword	__unnamed_2
	.align		8
        /*0018*/ 	.dword	_ZN39_INTERNAL_573b3aca_4_k_cu_7def4d37_83634cuda3std3__45__cpo5beginE
	.align		8
        /*0020*/ 	.dword	_ZN39_INTERNAL_573b3aca_4_k_cu_7def4d37_83634cuda3std3__45__cpo3endE
	.align		8
        /*0028*/ 	.dword	_ZN39_INTERNAL_573b3aca_4_k_cu_7def4d37_83634cuda3std3__45__cpo6cbeginE
	.align		8
        /*0030*/ 	.dword	_ZN39_INTERNAL_573b3aca_4_k_cu_7def4d37_83634cuda3std3__45__cpo4cendE
	.align		8
        /*0038*/ 	.dword	_ZN39_INTERNAL_573b3aca_4_k_cu_7def4d37_83634cuda3std3__441_GLOBAL__N__573b3aca_4_k_cu_7def4d37_83636ignoreE
	.align		8
        /*0040*/ 	.dword	_ZN39_INTERNAL_573b3aca_4_k_cu_7def4d37_83634cuda3std3__419piecewise_constructE
	.align		8
        /*0048*/ 	.dword	_ZN39_INTERNAL_573b3aca_4_k_cu_7def4d37_83634cuda3std3__48in_placeE
	.align		8
        /*0050*/ 	.dword	_ZN39_INTERNAL_573b3aca_4_k_cu_7def4d37_83634cuda3std6ranges3__45__cpo4swapE
	.align		8
        /*0058*/ 	.dword	_ZN39_INTERNAL_573b3aca_4_k_cu_7def4d37_83634cuda3std6ranges3__45__cpo9iter_moveE
	.align		8
        /*0060*/ 	.dword	_ZN39_INTERNAL_573b3aca_4_k_cu_7def4d37_83634cute7productE
	.align		8
        /*0068*/ 	.dword	_ZN39_INTERNAL_573b3aca_4_k_cu_7def4d37_83634cute1_E
	.align		8
        /*0070*/ 	.dword	$str$25
	.align		8
        /*0078*/ 	.dword	$str$26
	.align		8
        /*0080*/ 	.dword	$str$27
	.align		8
        /*0088*/ 	.dword	$str$28


//--------------------- .text._ZN7cutlass13device_kernelINS_4gemm6kernel13GemmUniversalIN4cute5tupleIJiiiiEEENS1_10collective13CollectiveMmaINS1_35MainloopSm100TmaUmmaWarpSpecializedILi27ELi2ELi4ENS5_IJNS4_1CILi2EEESB_NSA_ILi1EEEEEEEENS5_IJNSA_ILi64EEESF_SF_EEENS_12float_e4m3_tENS5_IJlSC_lEEESH_SI_NS4_8TiledMMAINS4_8MMA_AtomIJNS4_10MMA_TraitsINS4_19SM100_MMA_F8F6F4_SSEJSH_SH_fSF_SF_NS4_17integral_constantINS4_4UMMA5MajorELSP_0EEESQ_NSN_INSO_7ScaleInELSR_0EEESS_EEEEEENS4_6LayoutINS5_IJSC_SC_SC_EEENS5_IJNSA_ILi0EEESX_SX_EEEEENS5_IJNS4_10UnderscoreES10_S10_EEEEENS4_23SM90_TMA_LOAD_MULTICASTENS4_14ComposedLayoutINS4_7SwizzleILi2ELi4ELi3EEENS4_18smem_ptr_flag_bitsILi8EEENSV_INS5_IJNSA_ILi8EEESF_EEENS5_IJSF_SC_EEEEEEEvNS4_8identityES13_S1D_vS1E_EENS_8epilogue10collective18CollectiveEpilogueINS1G_23Sm100TmaWarpSpecializedILi1ELi1ELi32ELb0ELb0EEEJSG_NS5_IJNSV_ISF_SC_EES1L_EEESH_SI_SH_SI_NS1G_6fusion15FusionCallbacksIS1K_NS1N_17LinearCombinationISH_fSH_fLNS_15FloatRoundStyleE2EEESG_S1M_JEEENS4_5SM1004TMEM4LOAD26SM100_TMEM_LOAD_16dp32b32xENS4_13SM90_TMA_LOADES1D_NS4_39AutoVectorizingCopyWithAssumedAlignmentILi128EEENS4_14SM90_TMA_STOREES1D_S1Z_S1Z_EEEvvEEEEvNT_6ParamsE --------------------------
	.section	.text._ZN7cutlass13device_kernelINS_4gemm6kernel13GemmUniversalIN4cute5tupleIJiiiiEEENS1_10collective13CollectiveMmaINS1_35MainloopSm100TmaUmmaWarpSpecializedILi27ELi2ELi4ENS5_IJNS4_1CILi2EEESB_NSA_ILi1EEEEEEEENS5_IJNSA_ILi64EEESF_SF_EEENS_12float_e4m3_tENS5_IJlSC_lEEESH_SI_NS4_8TiledMMAINS4_8MMA_AtomIJNS4_10MMA_TraitsINS4_19SM100_MMA_F8F6F4_SSEJSH_SH_fSF_SF_NS4_17integral_constantINS4_4UMMA5MajorELSP_0EEESQ_NSN_INSO_7ScaleInELSR_0EEESS_EEEEEENS4_6LayoutINS5_IJSC_SC_SC_EEENS5_IJNSA_ILi0EEESX_SX_EEEEENS5_IJNS4_10UnderscoreES10_S10_EEEEENS4_23SM90_TMA_LOAD_MULTICASTENS4_14ComposedLayoutINS4_7SwizzleILi2ELi4ELi3EEENS4_18smem_ptr_flag_bitsILi8EEENSV_INS5_IJNSA_ILi8EEESF_EEENS5_IJSF_SC_EEEEEEEvNS4_8identityES13_S1D_vS1E_EENS_8epilogue10collective18CollectiveEpilogueINS1G_23Sm100TmaWarpSpecializedILi1ELi1ELi32ELb0ELb0EEEJSG_NS5_IJNSV_ISF_SC_EES1L_EEESH_SI_SH_SI_NS1G_6fusion15FusionCallbacksIS1K_NS1N_17LinearCombinationISH_fSH_fLNS_15FloatRoundStyleE2EEESG_S1M_JEEENS4_5SM1004TMEM4LOAD26SM100_TMEM_LOAD_16dp32b32xENS4_13SM90_TMA_LOADES1D_NS4_39AutoVectorizingCopyWithAssumedAlignmentILi128EEENS4_14SM90_TMA_STOREES1D_S1Z_S1Z_EEEvvEEEEvNT_6ParamsE,"ax",@progbits
	.align	128
.text._ZN7cutlass13device_kernelINS_4gemm6kernel13GemmUniversalIN4cute5tupleIJiiiiEEENS1_10collective13CollectiveMmaINS1_35MainloopSm100TmaUmmaWarpSpecializedILi27ELi2ELi4ENS5_IJNS4_1CILi2EEESB_NSA_ILi1EEEEEEEENS5_IJNSA_ILi64EEESF_SF_EEENS_12float_e4m3_tENS5_IJlSC_lEEESH_SI_NS4_8TiledMMAINS4_8MMA_AtomIJNS4_10MMA_TraitsINS4_19SM100_MMA_F8F6F4_SSEJSH_SH_fSF_SF_NS4_17integral_constantINS4_4UMMA5MajorELSP_0EEESQ_NSN_INSO_7ScaleInELSR_0EEESS_EEEEEENS4_6LayoutINS5_IJSC_SC_SC_EEENS5_IJNSA_ILi0EEESX_SX_EEEEENS5_IJNS4_10UnderscoreES10_S10_EEEEENS4_23SM90_TMA_LOAD_MULTICASTENS4_14ComposedLayoutINS4_7SwizzleILi2ELi4ELi3EEENS4_18smem_ptr_flag_bitsILi8EEENSV_INS5_IJNSA_ILi8EEESF_EEENS5_IJSF_SC_EEEEEEEvNS4_8identityES13_S1D_vS1E_EENS_8epilogue10collective18CollectiveEpilogueINS1G_23Sm100TmaWarpSpecializedILi1ELi1ELi32ELb0ELb0EEEJSG_NS5_IJNSV_ISF_SC_EES1L_EEESH_SI_SH_SI_NS1G_6fusion15FusionCallbacksIS1K_NS1N_17LinearCombinationISH_fSH_fLNS_15FloatRoundStyleE2EEESG_S1M_JEEENS4_5SM1004TMEM4LOAD26SM100_TMEM_LOAD_16dp32b32xENS4_13SM90_TMA_LOADES1D_NS4_39AutoVectorizingCopyWithAssumedAlignmentILi128EEENS4_14SM90_TMA_STOREES1D_S1Z_S1Z_EEEvvEEEEvNT_6ParamsE:
        .type           _ZN7cutlass13device_kernelINS_4gemm6kernel13GemmUniversalIN4cute5tupleIJiiiiEEENS1_10collective13CollectiveMmaINS1_35MainloopSm100TmaUmmaWarpSpecializedILi27ELi2ELi4ENS5_IJNS4_1CILi2EEESB_NSA_ILi1EEEEEEEENS5_IJNSA_ILi64EEESF_SF_EEENS_12float_e4m3_tENS5_IJlSC_lEEESH_SI_NS4_8TiledMMAINS4_8MMA_AtomIJNS4_10MMA_TraitsINS4_19SM100_MMA_F8F6F4_SSEJSH_SH_fSF_SF_NS4_17integral_constantINS4_4UMMA5MajorELSP_0EEESQ_NSN_INSO_7ScaleInELSR_0EEESS_EEEEEENS4_6LayoutINS5_IJSC_SC_SC_EEENS5_IJNSA_ILi0EEESX_SX_EEEEENS5_IJNS4_10UnderscoreES10_S10_EEEEENS4_23SM90_TMA_LOAD_MULTICASTENS4_14ComposedLayoutINS4_7SwizzleILi2ELi4ELi3EEENS4_18smem_ptr_flag_bitsILi8EEENSV_INS5_IJNSA_ILi8EEESF_EEENS5_IJSF_SC_EEEEEEEvNS4_8identityES13_S1D_vS1E_EENS_8epilogue10collective18CollectiveEpilogueINS1G_23Sm100TmaWarpSpecializedILi1ELi1ELi32ELb0ELb0EEEJSG_NS5_IJNSV_ISF_SC_EES1L_EEESH_SI_SH_SI_NS1G_6fusion15FusionCallbacksIS1K_NS1N_17LinearCombinationISH_fSH_fLNS_15FloatRoundStyleE2EEESG_S1M_JEEENS4_5SM1004TMEM4LOAD26SM100_TMEM_LOAD_16dp32b32xENS4_13SM90_TMA_LOADES1D_NS4_39AutoVectorizingCopyWithAssumedAlignmentILi128EEENS4_14SM90_TMA_STOREES1D_S1Z_S1Z_EEEvvEEEEvNT_6ParamsE,@function
        .size           _ZN7cutlass13device_kernelINS_4gemm6kernel13GemmUniversalIN4cute5tupleIJiiiiEEENS1_10collective13CollectiveMmaINS1_35MainloopSm100TmaUmmaWarpSpecializedILi27ELi2ELi4ENS5_IJNS4_1CILi2EEESB_NSA_ILi1EEEEEEEENS5_IJNSA_ILi64EEESF_SF_EEENS_12float_e4m3_tENS5_IJlSC_lEEESH_SI_NS4_8TiledMMAINS4_8MMA_AtomIJNS4_10MMA_TraitsINS4_19SM100_MMA_F8F6F4_SSEJSH_SH_fSF_SF_NS4_17integral_constantINS4_4UMMA5MajorELSP_0EEESQ_NSN_INSO_7ScaleInELSR_0EEESS_EEEEEENS4_6LayoutINS5_IJSC_SC_SC_EEENS5_IJNSA_ILi0EEESX_SX_EEEEENS5_IJNS4_10UnderscoreES10_S10_EEEEENS4_23SM90_TMA_LOAD_MULTICASTENS4_14ComposedLayoutINS4_7SwizzleILi2ELi4ELi3EEENS4_18smem_ptr_flag_bitsILi8EEENSV_INS5_IJNSA_ILi8EEESF_EEENS5_IJSF_SC_EEEEEEEvNS4_8identityES13_S1D_vS1E_EENS_8epilogue10collective18CollectiveEpilogueINS1G_23Sm100TmaWarpSpecializedILi1ELi1ELi32ELb0ELb0EEEJSG_NS5_IJNSV_ISF_SC_EES1L_EEESH_SI_SH_SI_NS1G_6fusion15FusionCallbacksIS1K_NS1N_17LinearCombinationISH_fSH_fLNS_15FloatRoundStyleE2EEESG_S1M_JEEENS4_5SM1004TMEM4LOAD26SM100_TMEM_LOAD_16dp32b32xENS4_13SM90_TMA_LOADES1D_NS4_39AutoVectorizingCopyWithAssumedAlignmentILi128EEENS4_14SM90_TMA_STOREES1D_S1Z_S1Z_EEEvvEEEEvNT_6ParamsE,(.L_x_205 - _ZN7cutlass13device_kernelINS_4gemm6kernel13GemmUniversalIN4cute5tupleIJiiiiEEENS1_10collective13CollectiveMmaINS1_35MainloopSm100TmaUmmaWarpSpecializedILi27ELi2ELi4ENS5_IJNS4_1CILi2EEESB_NSA_ILi1EEEEEEEENS5_IJNSA_ILi64EEESF_SF_EEENS_12float_e4m3_tENS5_IJlSC_lEEESH_SI_NS4_8TiledMMAINS4_8MMA_AtomIJNS4_10MMA_TraitsINS4_19SM100_MMA_F8F6F4_SSEJSH_SH_fSF_SF_NS4_17integral_constantINS4_4UMMA5MajorELSP_0EEESQ_NSN_INSO_7ScaleInELSR_0EEESS_EEEEEENS4_6LayoutINS5_IJSC_SC_SC_EEENS5_IJNSA_ILi0EEESX_SX_EEEEENS5_IJNS4_10UnderscoreES10_S10_EEEEENS4_23SM90_TMA_LOAD_MULTICASTENS4_14ComposedLayoutINS4_7SwizzleILi2ELi4ELi3EEENS4_18smem_ptr_flag_bitsILi8EEENSV_INS5_IJNSA_ILi8EEESF_EEENS5_IJSF_SC_EEEEEEEvNS4_8identityES13_S1D_vS1E_EENS_8epilogue10collective18CollectiveEpilogueINS1G_23Sm100TmaWarpSpecializedILi1ELi1ELi32ELb0ELb0EEEJSG_NS5_IJNSV_ISF_SC_EES1L_EEESH_SI_SH_SI_NS1G_6fusion15FusionCallbacksIS1K_NS1N_17LinearCombinationISH_fSH_fLNS_15FloatRoundStyleE2EEESG_S1M_JEEENS4_5SM1004TMEM4LOAD26SM100_TMEM_LOAD_16dp32b32xENS4_13SM90_TMA_LOADES1D_NS4_39AutoVectorizingCopyWithAssumedAlignmentILi128EEENS4_14SM90_TMA_STOREES1D_S1Z_S1Z_EEEvvEEEEvNT_6ParamsE)
        .other          _ZN7cutlass13device_kernelINS_4gemm6kernel13GemmUniversalIN4cute5tupleIJiiiiEEENS1_10collective13CollectiveMmaINS1_35MainloopSm100TmaUmmaWarpSpecializedILi27ELi2ELi4ENS5_IJNS4_1CILi2EEESB_NSA_ILi1EEEEEEEENS5_IJNSA_ILi64EEESF_SF_EEENS_12float_e4m3_tENS5_IJlSC_lEEESH_SI_NS4_8TiledMMAINS4_8MMA_AtomIJNS4_10MMA_TraitsINS4_19SM100_MMA_F8F6F4_SSEJSH_SH_fSF_SF_NS4_17integral_constantINS4_4UMMA5MajorELSP_0EEESQ_NSN_INSO_7ScaleInELSR_0EEESS_EEEEEENS4_6LayoutINS5_IJSC_SC_SC_EEENS5_IJNSA_ILi0EEESX_SX_EEEEENS5_IJNS4_10UnderscoreES10_S10_EEEEENS4_23SM90_TMA_LOAD_MULTICASTENS4_14ComposedLayoutINS4_7SwizzleILi2ELi4ELi3EEENS4_18smem_ptr_flag_bitsILi8EEENSV_INS5_IJNSA_ILi8EEESF_EEENS5_IJSF_SC_EEEEEEEvNS4_8identityES13_S1D_vS1E_EENS_8epilogue10collective18CollectiveEpilogueINS1G_23Sm100TmaWarpSpecializedILi1ELi1ELi32ELb0ELb0EEEJSG_NS5_IJNSV_ISF_SC_EES1L_EEESH_SI_SH_SI_NS1G_6fusion15FusionCallbacksIS1K_NS1N_17LinearCombinationISH_fSH_fLNS_15FloatRoundStyleE2EEESG_S1M_JEEENS4_5SM1004TMEM4LOAD26SM100_TMEM_LOAD_16dp32b32xENS4_13SM90_TMA_LOADES1D_NS4_39AutoVectorizingCopyWithAssumedAlignmentILi128EEENS4_14SM90_TMA_STOREES1D_S1Z_S1Z_EEEvvEEEEvNT_6ParamsE,@"STO_CUDA_ENTRY STV_DEFAULT"
_ZN7cutlass13device_kernelINS_4gemm6kernel13GemmUniversalIN4cute5tupleIJiiiiEEENS1_10collective13CollectiveMmaINS1_35MainloopSm100TmaUmmaWarpSpecializedILi27ELi2ELi4ENS5_IJNS4_1CILi2EEESB_NSA_ILi1EEEEEEEENS5_IJNSA_ILi64EEESF_SF_EEENS_12float_e4m3_tENS5_IJlSC_lEEESH_SI_NS4_8TiledMMAINS4_8MMA_AtomIJNS4_10MMA_TraitsINS4_19SM100_MMA_F8F6F4_SSEJSH_SH_fSF_SF_NS4_17integral_constantINS4_4UMMA5MajorELSP_0EEESQ_NSN_INSO_7ScaleInELSR_0EEESS_EEEEEENS4_6LayoutINS5_IJSC_SC_SC_EEENS5_IJNSA_ILi0EEESX_SX_EEEEENS5_IJNS4_10UnderscoreES10_S10_EEEEENS4_23SM90_TMA_LOAD_MULTICASTENS4_14ComposedLayoutINS4_7SwizzleILi2ELi4ELi3EEENS4_18smem_ptr_flag_bitsILi8EEENSV_INS5_IJNSA_ILi8EEESF_EEENS5_IJSF_SC_EEEEEEEvNS4_8identityES13_S1D_vS1E_EENS_8epilogue10collective18CollectiveEpilogueINS1G_23Sm100TmaWarpSpecializedILi1ELi1ELi32ELb0ELb0EEEJSG_NS5_IJNSV_ISF_SC_EES1L_EEESH_SI_SH_SI_NS1G_6fusion15FusionCallbacksIS1K_NS1N_17LinearCombinationISH_fSH_fLNS_15FloatRoundStyleE2EEESG_S1M_JEEENS4_5SM1004TMEM4LOAD26SM100_TMEM_LOAD_16dp32b32xENS4_13SM90_TMA_LOADES1D_NS4_39AutoVectorizingCopyWithAssumedAlignmentILi128EEENS4_14SM90_TMA_STOREES1D_S1Z_S1Z_EEEvvEEEEvNT_6ParamsE:
[----:B------:R-:W1:Y:S01]  /*0000*/  LDC R1, c[0x0][0x37c] ;  /* 0x0000df00ff017b82 */ /* 0x000e620000000800 */
[----:B------:R-:W2:Y:S01]  /*0010*/  S2R R76, SR_TID.X ;  /* 0x00000000004c7919 */ /* 0x000ea20000002100 */
[----:B------:R-:W3:Y:S01]  /*0020*/  LDCU.64 UR8, c[0x0][0x890] ;  /* 0x00011200ff0877ac */ /* 0x000ee20008000a00 */
[----:B------:R-:W-:Y:S02]  /*0030*/  PRMT R79, RZ, 0x7610, R79 ;  /* 0x00007610ff4f7816 */ /* 0x000fe4000000004f */
[----:B------:R-:W-:Y:S01]  /*0040*/  ELECT P3, URZ, PT ;  /* 0x0000000000ff782f */ /* 0x000fe20003860000 */
[----:B---3--:R-:W-:-:S04]  /*0050*/  UISETP.NE.U32.AND UP0, UPT, UR8, URZ, UPT ;  /* 0x000000ff0800728c */ /* 0x008fc8000bf05070 */
[----:B------:R-:W-:Y:S01]  /*0060*/  UISETP.NE.AND.EX UP0, UPT, UR9, URZ, UPT, UP0 ;  /* 0x000000ff0900728c */ /* 0x000fe2000bf05300 */
[----:B--2---:R-:W-:-:S05]  /*0070*/  SHF.R.U32.HI R80, RZ, 0x5, R76 ;  /* 0x00000005ff507819 */ /* 0x004fca000001164c */
[----:B------:R-:W2:Y:S02]  /*0080*/  SHFL.IDX PT, R0, R80, RZ, 0x1f ;  /* 0x00001fff50007589 */ /* 0x000ea400000e0000 */
[----:B--2---:R-:W-:Y:S01]  /*0090*/  R2UR UR22, R0 ;  /* 0x00000000001672ca */ /* 0x004fe200000e0000 */
[----:B-1----:R-:W-:-:S14]  /*00a0*/  BRA.U UP0, `(.L_x_0) ;  /* 0x0000000100307547 */ /* 0x002fdc000b800000 */
[----:B------:R-:W1:Y:S02]  /*00b0*/  LDCU.64 UR4, c[0x0][0x888] ;  /* 0x00011100ff0477ac */ /* 0x000e640008000a00 */
[----:B-1----:R-:W-:-:S04]  /*00c0*/  UISETP.NE.U32.AND UP0, UPT, UR4, URZ, UPT ;  /* 0x000000ff0400728c */ /* 0x002fc8000bf05070 */
[----:B------:R-:W-:-:S09]  /*00d0*/  UISETP.NE.AND.EX UP0, UPT, UR5, URZ, UPT, UP0 ;  /* 0x000000ff0500728c */ /* 0x000fd2000bf05300 */
[----:B------:R-:W-:Y:S05]  /*00e0*/  BRA.U !UP0, `(.L_x_1) ;  /* 0x0000000108147547 */ /* 0x000fea000b800000 */
[----:B------:R-:W1:Y:S01]  /*00f0*/  LDC.64 R2, c[0x0][0x888] ;  /* 0x00022200ff027b82 */ /* 0x000e620000000a00 */
[----:B------:R-:W1:Y:S02]  /*0100*/  LDCU.64 UR4, c[0x0][0x358] ;  /* 0x00006b00ff0477ac */ /* 0x000e640008000a00 */
[----:B-1----:R1:W5:Y:S01]  /*0110*/  LDG.E R39, desc[UR4][R2.64] ;  /* 0x0000000402277981 */ /* 0x002362000c1e1900 */
[----:B------:R-:W-:Y:S01]  /*0120*/  HFMA2 R79, -RZ, RZ, 0, 5.9604644775390625e-08 ;  /* 0x00000001ff4f7431 */ /* 0x000fe200000001ff */
[----:B------:R-:W-:Y:S05]  /*0130*/  BRA `(.L_x_0) ;  /* 0x00000000000c7947 */ /* 0x000fea0003800000 */
.L_x_1:
[----:B------:R-:W1:Y:S01]  /*0140*/  LDCU UR4, c[0x0][0x880] ;  /* 0x00011000ff0477ac */ /* 0x000e620008000800 */
[----:B------:R-:W-:Y:S01]  /*0150*/  HFMA2 R79, -RZ, RZ, 0, 5.9604644775390625e-08 ;  /* 0x00000001ff4f7431 */ /* 0x000fe200000001ff */
[----:B-1----:R-:W-:-:S07]  /*0160*/  MOV R39, UR4 ;  /* 0x0000000400277c02 */ /* 0x002fce0008000f00 */
.L_x_0:
[----:B------:R-:W2:Y:S02]  /*0170*/  LDCU.64 UR4, c[0x0][0x8b0] ;  /* 0x00011600ff0477ac */ /* 0x000ea40008000a00 */
[----:B--2---:R-:W-:-:S04]  /*0180*/  UISETP.NE.U32.AND UP0, UPT, UR4, URZ, UPT ;  /* 0x000000ff0400728c */ /* 0x004fc8000bf05070 */
[----:B------:R-:W-:-:S09]  /*0190*/  UISETP.NE.AND.EX UP0, UPT, UR5, URZ, UPT, UP0 ;  /* 0x000000ff0500728c */ /* 0x000fd2000bf05300 */
[----:B------:R-:W-:Y:S05]  /*01a0*/  BRA.U UP0, `(.L_x_2) ;  /* 0x0000000100287547 */ /* 0x000fea000b800000 */
[----:B------:R-:W2:Y:S02]  /*01b0*/  LDCU.64 UR4, c[0x0][0x8a8] ;  /* 0x00011500ff0477ac */ /* 0x000ea40008000a00 */
[----:B--2---:R-:W-:-:S04]  /*01c0*/  UISETP.NE.U32.AND UP0, UPT, UR4, URZ, UPT ;  /* 0x000000ff0400728c */ /* 0x004fc8000bf05070 */
[----:B------:R-:W-:-:S09]  /*01d0*/  UISETP.NE.AND.EX UP0, UPT, UR5, URZ, UPT, UP0 ;  /* 0x000000ff0500728c */ /* 0x000fd2000bf05300 */
[----:B------:R-:W-:Y:S05]  /*01e0*/  BRA.U !UP0, `(.L_x_3) ;  /* 0x0000000108107547 */ /* 0x000fea000b800000 */
[----:B-1----:R-:W1:Y:S01]  /*01f0*/  LDC.64 R2, c[0x0][0x8a8] ;  /* 0x00022a00ff027b82 */ /* 0x002e620000000a00 */
[----:B------:R-:W1:Y:S02]  /*0200*/  LDCU.64 UR4, c[0x0][0x358] ;  /* 0x00006b00ff0477ac */ /* 0x000e640008000a00 */
[----:B-1----:R2:W5:Y:S01]  /*0210*/  LDG.E R38, desc[UR4][R2.64] ;  /* 0x0000000402267981 */ /* 0x002562000c1e1900 */
[----:B------:R-:W-:Y:S05]  /*0220*/  BRA `(.L_x_2) ;  /* 0x0000000000087947 */ /* 0x000fea0003800000 */
.L_x_3:
[----:B------:R-:W2:Y:S02]  /*0230*/  LDCU UR4, c[0x0][0x8a0] ;  /* 0x00011400ff0477ac */ /* 0x000ea40008000800 */
[----:B--2---:R-:W-:Y:S02]  /*0240*/  MOV R38, UR4 ;  /* 0x0000000400267c02 */ /* 0x004fe40008000f00 */
.L_x_2:
[----:B------:R-:W-:Y:S01]  /*0250*/  IMAD.U32 R0, RZ, RZ, UR22 ;  /* 0x00000016ff007e24 */ /* 0x000fe2000f8e00ff */
[----:B------:R-:W-:Y:S04]  /*0260*/  BSSY.RECONVERGENT B0, `(.L_x_4) ;  /* 0x000000c000007945 */ /* 0x000fe80003800200 */
[C---:B------:R-:W-:Y:S02]  /*0270*/  ISETP.NE.OR P1, PT, R0.reuse, 0x1, !P3 ;  /* 0x000000010000780c */ /* 0x040fe40005f25670 */
[----:B------:R-:W-:-:S11]  /*0280*/  ISETP.NE.OR P0, PT, R0, 0x3, !P3 ;  /* 0x000000030000780c */ /* 0x000fd60005f05670 */
[----:B------:R-:W-:Y:S05]  /*0290*/  @P1 BRA `(.L_x_5) ;  /* 0x0000000000201947 */ /* 0x000fea0003800000 */
[----:B------:R-:W3:Y:S02]  /*02a0*/  LDCU.64 UR4, c[0x0][0x348] ;  /* 0x00006900ff0477ac */ /* 0x000ee40008000a00 */
[----:B---3--:R-:W-:Y:S02]  /*02b0*/  UIADD3 UR6, UP1, UPT, UR4, 0x80, URZ ;  /* 0x0000008004067890 */ /* 0x008fe4000ff3e0ff */
[----:B------:R-:W-:Y:S02]  /*02c0*/  UIADD3 UR4, UP0, UPT, UR4, 0x180, URZ ;  /* 0x0000018004047890 */ /* 0x000fe4000ff1e0ff */
[----:B------:R-:W-:Y:S02]  /*02d0*/  UIADD3.X UR7, UPT, UPT, URZ, UR5, URZ, UP1, !UPT ;  /* 0x00000005ff077290 */ /* 0x000fe40008ffe4ff */
[----:B------:R-:W-:-:S07]  /*02e0*/  UIADD3.X UR5, UPT, UPT, URZ, UR5, URZ, UP0, !UPT ;  /* 0x00000005ff057290 */ /* 0x000fce00087fe4ff */
[----:B------:R3:W-:Y:S02]  /*02f0*/  UTMACCTL.PF [UR6] ;  /* 0x00000000060079b9 */ /* 0x0007e40008040000 */
[----:B------:R3:W-:Y:S02]  /*0300*/  UTMACCTL.PF [UR4] ;  /* 0x00000000040079b9 */ /* 0x0007e40008040000 */
[----:B---3--:R-:W-:Y:S01]  /*0310*/  NOP ;  /* 0x0000000000007918 */ /* 0x008fe20000000000 */
.L_x_5:
[----:B------:R-:W-:Y:S05]  /*0320*/  BSYNC.RECONVERGENT B0 ;  /* 0x0000000000007941 */ /* 0x000fea0003800200 */
.L_x_4:
[----:B------:R-:W-:Y:S04]  /*0330*/  BSSY.RECONVERGENT B0, `(.L_x_6) ;  /* 0x000000a000007945 */ /* 0x000fe80003800200 */
        /* <DEDUP_REMOVED lines=9> */
.L_x_7:
[----:B------:R-:W-:Y:S05]  /*03d0*/  BSYNC.RECONVERGENT B0 ;  /* 0x0000000000007941 */ /* 0x000fea0003800200 */
.L_x_6:
[----:B------:R-:W3:Y:S01]  /*03e0*/  LDCU.64 UR4, c[0x0][0x888] ;  /* 0x00011100ff0477ac */ /* 0x000ee20008000a00 */
[----:B------:R-:W-:Y:S02]  /*03f0*/  UISETP.EQ.U32.AND UP1, UPT, UR8, URZ, UPT ;  /* 0x000000ff0800728c */ /* 0x000fe4000bf22070 */
[----:B------:R-:W-:Y:S02]  /*0400*/  UPLOP3.LUT UP3, UPT, UPT, UPT, UPT, 0x80, 0x8 ;  /* 0x000000000008789c */ /* 0x000fe40003f6f070 */
[----:B---3--:R-:W-:-:S04]  /*0410*/  UISETP.NE.U32.AND UP0, UPT, UR4, URZ, UPT ;  /* 0x000000ff0400728c */ /* 0x008fc8000bf05070 */
[----:B------:R-:W-:-:S04]  /*0420*/  UISETP.NE.AND.EX UP0, UPT, UR5, URZ, UPT, UP0 ;  /* 0x000000ff0500728c */ /* 0x000fc8000bf05300 */
[----:B------:R-:W-:-:S04]  /*0430*/  UISETP.EQ.OR.EX UP2, UPT, UR9, URZ, !UP0, UP1 ;  /* 0x000000ff0900728c */ /* 0x000fc8000c742710 */
[----:B------:R-:W-:-:S05]  /*0440*/  UP2UR UR61, UPR, URZ, 0x4 ;  /* 0x00000004ff3d7883 */ /* 0x000fca0008000000 */
[----:B------:R-:W-:Y:S07]  /*0450*/  BRA.U !UP2, `(.L_x_8) ;  /* 0x000000010a207547 */ /* 0x000fee000b800000 */
[----:B------:R-:W-:Y:S01]  /*0460*/  UISETP.NE.U32.AND UP1, UPT, UR8, URZ, UPT ;  /* 0x000000ff0800728c */ /* 0x000fe2000bf25070 */
[----:B-----5:R-:W-:Y:S01]  /*0470*/  FSETP.NEU.AND P0, PT, R39, RZ, PT ;  /* 0x000000ff2700720b */ /* 0x020fe20003f0d000 */
[----:B------:R-:W-:Y:S02]  /*0480*/  USEL UR4, URZ, 0xffffffff, UP0 ;  /* 0xffffffffff047887 */ /* 0x000fe40008000000 */
[----:B------:R-:W-:-:S10]  /*0490*/  UISETP.NE.AND.EX UP1, UPT, UR9, URZ, UPT, UP1 ;  /* 0x000000ff0900728c */ /* 0x000fd4000bf25310 */
[----:B------:R-:W-:Y:S01]  /*04a0*/  VOTEU.ANY UP0, P0 ;  /* 0x0000000000ff7886 */ /* 0x000fe20000000100 */
[----:B------:R-:W-:-:S04]  /*04b0*/  @!UP1 USEL UR4, URZ, 0xffffffff, UP0 ;  /* 0xffffffffff049887 */ /* 0x000fc80008000000 */
[----:B------:R-:W-:-:S04]  /*04c0*/  ULOP3.LUT UR4, UR4, 0x1, URZ, 0xc0, !UPT ;  /* 0x0000000104047892 */ /* 0x000fc8000f8ec0ff */
[----:B------:R-:W-:-:S11]  /*04d0*/  UISETP.NE.U32.AND UP3, UPT, UR4, 0x1, UPT ;  /* 0x000000010400788c */ /* 0x000fd6000bf65070 */
.L_x_8:
[----:B-12---:R-:W1:Y:S01]  /*04e0*/  SHFL.IDX PT, R2, R80, RZ, 0x1f ;  /* 0x00001fff50027589 */ /* 0x006e6200000e0000 */
[----:B------:R-:W-:-:S04]  /*04f0*/  UISETP.NE.AND UP0, UPT, UR22, 0x2, UPT ;  /* 0x000000021600788c */ /* 0x000fc8000bf05270 */
[----:B------:R-:W-:Y:S01]  /*0500*/  USEL UR34, URZ, 0x1, UP0 ;  /* 0x00000001ff227887 */ /* 0x000fe20008000000 */
[----:B-1----:R-:W-:-:S13]  /*0510*/  ISETP.NE.AND P0, PT, R2, RZ, PT ;  /* 0x000000ff0200720c */ /* 0x002fda0003f05270 */
[----:B------:R-:W-:Y:S05]  /*0520*/  @P0 BRA `(.L_x_9) ;  /* 0x00000004001c0947 */ /* 0x000fea0003800000 */
[----:B------:R-:W-:Y:S01]  /*0530*/  ELECT P0, URZ, PT ;  /* 0x0000000000ff782f */ /* 0x000fe20003800000 */
[----:B------:R-:W-:-:S12]  /*0540*/  BSSY.RECONVERGENT B0, `(.L_x_9) ;  /* 0x0000045000007945 */ /* 0x000fd80003800200 */
[----:B------:R-:W-:Y:S05]  /*0550*/  @!P0 BRA `(.L_x_10) ;  /* 0x00000004000c8947 */ /* 0x000fea0003800000 */
[----:B------:R-:W1:Y:S01]  /*0560*/  S2UR UR4, SR_CgaCtaId ;  /* 0x00000000000479c3 */ /* 0x000e620000008800 */
[----:B------:R-:W-:Y:S01]  /*0570*/  UMOV UR5, 0x400 ;  /* 0x0000040000057882 */ /* 0x000fe20000000000 */
[----:B------:R-:W-:Y:S01]  /*0580*/  UMOV UR8, 0x1 ;  /* 0x0000000100087882 */ /* 0x000fe20000000000 */
[----:B------:R-:W-:Y:S01]  /*0590*/  UMOV UR6, 0x3 ;  /* 0x0000000300067882 */ /* 0x000fe20000000000 */
[----:B------:R-:W-:-:S04]  /*05a0*/  UIADD3 UR8, UPT, UPT, -UR8, 0x100000, URZ ;  /* 0x0010000008087890 */ /* 0x000fc8000fffe1ff */
[----:B------:R-:W-:Y:S02]  /*05b0*/  USHF.L.U32 UR9, UR8, 0xb, URZ ;  /* 0x0000000b08097899 */ /* 0x000fe400080006ff */
[----:B------:R-:W-:Y:S02]  /*05c0*/  USHF.L.U32 UR8, UR8, 0x1, URZ ;  /* 0x0000000108087899 */ /* 0x000fe400080006ff */
[----:B------:R-:W-:-:S04]  /*05d0*/  UIADD3 UR6, UPT, UPT, -UR6, 0x100000, URZ ;  /* 0x0010000006067890 */ /* 0x000fc8000fffe1ff */
[----:B------:R-:W-:Y:S02]  /*05e0*/  USHF.L.U32 UR7, UR6, 0xb, URZ ;  /* 0x0000000b06077899 */ /* 0x000fe400080006ff */
[----:B------:R-:W-:Y:S02]  /*05f0*/  USHF.L.U32 UR6, UR6, 0x1, URZ ;  /* 0x0000000106067899 */ /* 0x000fe400080006ff */
[----:B-1----:R-:W-:Y:S01]  /*0600*/  ULEA UR4, UR4, UR5, 0x18 ;  /* 0x0000000504047291 */ /* 0x002fe2000f8ec0ff */
[----:B------:R-:W1:Y:S11]  /*0610*/  FENCE.VIEW.ASYNC.S ;  /* 0x00000000000073c6 */ /* 0x000e760000000000 */
[----:B-1----:R1:W2:Y:S01]  /*0620*/  SYNCS.EXCH.64 URZ, [UR4], UR8 ;  /* 0x0000000804ff75b2 */ /* 0x0022a20008000100 */
[----:B------:R1:W3:Y:S01]  /*0630*/  SYNCS.EXCH.64 URZ, [UR4+0xd8], UR6 ;  /* 0x0000d80604ff75b2 */ /* 0x0002e20008000100 */
[----:B------:R1:W4:Y:S01]  /*0640*/  SYNCS.EXCH.64 URZ, [UR4+0x8], UR8 ;  /* 0x0000080804ff75b2 */ /* 0x0003220008000100 */
[----:B------:R1:W1:Y:S01]  /*0650*/  SYNCS.EXCH.64 URZ, [UR4+0xe0], UR6 ;  /* 0x0000e00604ff75b2 */ /* 0x0002620008000100 */
        /* <DEDUP_REMOVED lines=50> */
[----:B--234-:R-:W-:Y:S01]  /*0980*/  NOP ;  /* 0x0000000000007918 */ /* 0x01cfe20000000000 */
.L_x_10:
[----:B-1----:R-:W-:Y:S05]  /*0990*/  BSYNC.RECONVERGENT B0 ;  /* 0x0000000000007941 */ /* 0x002fea0003800200 */
.L_x_9:
[----:B------:R-:W1:Y:S01]  /*09a0*/  SHFL.IDX PT, R2, R80, RZ, 0x1f ;  /* 0x00001fff50027589 */ /* 0x000e6200000e0000 */
[----:B------:R-:W-:Y:S01]  /*09b0*/  NOP ;  /* 0x0000000000007918 */ /* 0x000fe20000000000 */
[----:B-1----:R-:W-:-:S13]  /*09c0*/  ISETP.NE.AND P0, PT, R2, 0x1, PT ;  /* 0x000000010200780c */ /* 0x002fda0003f05270 */
[----:B------:R-:W-:Y:S05]  /*09d0*/  @P0 BRA `(.L_x_11) ;  /* 0x0000000000400947 */ /* 0x000fea0003800000 */
        /* <DEDUP_REMOVED lines=9> */
[----:B------:R-:W-:Y:S01]  /*0a70*/  USHF.L.U32 UR6, UR6, 0x1, URZ ;  /* 0x0000000106067899 */ /* 0x000fe200080006ff */
[----:B------:R-:W-:Y:S01]  /*0a80*/  ELECT P0, URZ, PT ;  /* 0x0000000000ff782f */ /* 0x000fe20003800000 */
[----:B-1----:R-:W-:Y:S01]  /*0a90*/  ULEA UR4, UR4, UR5, 0x18 ;  /* 0x0000000504047291 */ /* 0x002fe2000f8ec0ff */
[----:B------:R-:W1:Y:S11]  /*0aa0*/  FENCE.VIEW.ASYNC.S ;  /* 0x00000000000073c6 */ /* 0x000e760000000000 */
[----:B-1----:R1:W2:Y:S01]  /*0ab0*/  SYNCS.EXCH.64 URZ, [UR4+0x1b0], UR8 ;  /* 0x0001b00804ff75b2 */ /* 0x0022a20008000100 */
[----:B------:R1:W3:Y:S01]  /*0ac0*/  SYNCS.EXCH.64 URZ, [UR4+0x1b8], UR6 ;  /* 0x0001b80604ff75b2 */ /* 0x0002e20008000100 */
[----:B------:R-:W-:Y:S01]  /*0ad0*/  NOP ;  /* 0x0000000000007918 */ /* 0x000fe20000000000 */
.L_x_11:
[----:B------:R-:W4:Y:S01]  /*0ae0*/  SHFL.IDX PT, R2, R80, RZ, 0x1f ;  /* 0x00001fff50027589 */ /* 0x000f2200000e0000 */
[----:B------:R-:W-:Y:S01]  /*0af0*/  NOP ;  /* 0x0000000000007918 */ /* 0x000fe20000000000 */
[----:B----4-:R-:W-:-:S13]  /*0b00*/  ISETP.NE.AND P0, PT, R2, 0x3, PT ;  /* 0x000000030200780c */ /* 0x010fda0003f05270 */
[----:B------:R-:W-:Y:S05]  /*0b10*/  @P0 BRA `(.L_x_12) ;  /* 0x0000000000300947 */ /* 0x000fea0003800000 */
[----:B-1----:R-:W1:Y:S01]  /*0b20*/  S2UR UR6, SR_CgaCtaId ;  /* 0x00000000000679c3 */ /* 0x002e620000008800 */
[----:B------:R-:W-:Y:S01]  /*0b30*/  UMOV UR4, 0x400 ;  /* 0x0000040000047882 */ /* 0x000fe20000000000 */
[----:B------:R-:W-:Y:S01]  /*0b40*/  UMOV UR5, 0x20 ;  /* 0x0000002000057882 */ /* 0x000fe20000000000 */
[----:B------:R-:W-:Y:S01]  /*0b50*/  ELECT P0, URZ, PT ;  /* 0x0000000000ff782f */ /* 0x000fe20003800000 */
[----:B-1----:R-:W-:Y:S02]  /*0b60*/  ULEA UR6, UR6, UR4, 0x18 ;  /* 0x0000000406067291 */ /* 0x002fe4000f8ec0ff */
[----:B------:R-:W-:-:S04]  /*0b70*/  UIADD3 UR4, UPT, UPT, -UR5, 0x100000, URZ ;  /* 0x0010000005047890 */ /* 0x000fc8000fffe1ff */
[----:B------:R-:W-:Y:S02]  /*0b80*/  USHF.L.U32 UR5, UR4, 0xb, URZ ;  /* 0x0000000b04057899 */ /* 0x000fe400080006ff */
[----:B------:R-:W-:Y:S01]  /*0b90*/  USHF.L.U32 UR4, UR4, 0x1, URZ ;  /* 0x0000000104047899 */ /* 0x000fe200080006ff */
[----:B------:R-:W1:Y:S11]  /*0ba0*/  FENCE.VIEW.ASYNC.S ;  /* 0x00000000000073c6 */ /* 0x000e760000000000 */
[----:B-1----:R4:W1:Y:S01]  /*0bb0*/  SYNCS.EXCH.64 URZ, [UR6+0x1c0], UR4 ;  /* 0x0001c00406ff75b2 */ /* 0x0028620008000100 */
[----:B------:R4:W1:Y:S02]  /*0bc0*/  SYNCS.EXCH.64 URZ, [UR6+0x1c8], UR4 ;  /* 0x0001c80406ff75b2 */ /* 0x0008640008000100 */
[----:B----4-:R-:W-:Y:S01]  /*0bd0*/  NOP ;  /* 0x0000000000007918 */ /* 0x010fe20000000000 */
.L_x_12:
[----:B------:R-:W4:Y:S01]  /*0be0*/  SHFL.IDX PT, R2, R80, RZ, 0x1f ;  /* 0x00001fff50027589 */ /* 0x000f2200000e0000 */
[----:B------:R-:W-:Y:S01]  /*0bf0*/  NOP ;  /* 0x0000000000007918 */ /* 0x000fe20000000000 */
[----:B----4-:R-:W-:-:S13]  /*0c00*/  ISETP.NE.AND P0, PT, R2, 0x4, PT ;  /* 0x000000040200780c */ /* 0x010fda0003f05270 */
[----:B------:R-:W-:Y:S05]  /*0c10*/  @P0 BRA `(.L_x_13) ;  /* 0x00000000004c0947 */ /* 0x000fea0003800000 */
[----:B-1----:R-:W1:Y:S01]  /*0c20*/  S2UR UR6, SR_CgaCtaId ;  /* 0x00000000000679c3 */ /* 0x002e620000008800 */
[----:B------:R-:W-:Y:S01]  /*0c30*/  UMOV UR4, 0x3a0 ;  /* 0x000003a000047882 */ /* 0x000fe20000000000 */
[----:B------:R-:W-:Y:S01]  /*0c40*/  UMOV UR5, 0x400 ;  /* 0x0000040000057882 */ /* 0x000fe20000000000 */
[----:B------:R-:W-:Y:S01]  /*0c50*/  USEL UR4, UR4, 0x320, UP3 ;  /* 0x0000032004047887 */ /* 0x000fe20009800000 */
[----:B------:R-:W-:Y:S01]  /*0c60*/  UMOV UR8, 0x1 ;  /* 0x0000000100087882 */ /* 0x000fe20000000000 */
[----:B------:R-:W-:Y:S01]  /*0c70*/  ELECT P0, URZ, PT ;  /* 0x0000000000ff782f */ /* 0x000fe20003800000 */
[----:B------:R-:W-:-:S04]  /*0c80*/  UIADD3 UR8, UPT, UPT, -UR8, 0x100000, URZ ;  /* 0x0010000008087890 */ /* 0x000fc8000fffe1ff */
[----:B------:R-:W-:Y:S02]  /*0c90*/  USHF.L.U32 UR9, UR8, 0xb, URZ ;  /* 0x0000000b08097899 */ /* 0x000fe400080006ff */
[----:B------:R-:W-:Y:S02]  /*0ca0*/  USHF.L.U32 UR8, UR8, 0x1, URZ ;  /* 0x0000000108087899 */ /* 0x000fe400080006ff */
[----:B-1----:R-:W-:Y:S02]  /*0cb0*/  ULEA UR6, UR6, UR5, 0x18 ;  /* 0x0000000506067291 */ /* 0x002fe4000f8ec0ff */
[----:B------:R-:W-:-:S04]  /*0cc0*/  UIADD3 UR4, UPT, UPT, -UR4, 0x100000, URZ ;  /* 0x0010000004047890 */ /* 0x000fc8000fffe1ff */
[----:B------:R-:W-:Y:S02]  /*0cd0*/  USHF.L.U32 UR5, UR4, 0xb, URZ ;  /* 0x0000000b04057899 */ /* 0x000fe400080006ff */
[----:B------:R-:W-:Y:S01]  /*0ce0*/  USHF.L.U32 UR4, UR4, 0x1, URZ ;  /* 0x0000000104047899 */ /* 0x000fe200080006ff */
[----:B------:R-:W1:Y:S03]  /*0cf0*/  FENCE.VIEW.ASYNC.S ;  /* 0x00000000000073c6 */ /* 0x000e660000000000 */
[----:B-1----:R4:W1:Y:S08]  /*0d00*/  SYNCS.EXCH.64 URZ, [UR6+0x1d0], UR8 ;  /* 0x0001d00806ff75b2 */ /* 0x0028700008000100 */
[----:B------:R4:W1:Y:S01]  /*0d10*/  SYNCS.EXCH.64 URZ, [UR6+0x1e0], UR4 ;  /* 0x0001e00406ff75b2 */ /* 0x0008620008000100 */
[----:B------:R4:W1:Y:S01]  /*0d20*/  SYNCS.EXCH.64 URZ, [UR6+0x1d8], UR8 ;  /* 0x0001d80806ff75b2 */ /* 0x0008620008000100 */
[----:B------:R4:W1:Y:S02]  /*0d30*/  SYNCS.EXCH.64 URZ, [UR6+0x1e8], UR4 ;  /* 0x0001e80406ff75b2 */ /* 0x0008640008000100 */
[----:B----4-:R-:W-:Y:S01]  /*0d40*/  NOP ;  /* 0x0000000000007918 */ /* 0x010fe20000000000 */
.L_x_13:
[----:B------:R-:W4:Y:S01]  /*0d50*/  SHFL.IDX PT, R2, R80, RZ, 0x1f ;  /* 0x00001fff50027589 */ /* 0x000f2200000e0000 */
[----:B------:R-:W-:Y:S01]  /*0d60*/  NOP ;  /* 0x0000000000007918 */ /* 0x000fe20000000000 */
[----:B----4-:R-:W-:-:S13]  /*0d70*/  ISETP.NE.AND P0, PT, R2, 0x5, PT ;  /* 0x000000050200780c */ /* 0x010fda0003f05270 */
[----:B------:R-:W-:Y:S05]  /*0d80*/  @P0 BRA `(.L_x_14) ;  /* 0x0000000000580947 */ /* 0x000fea0003800000 */
[----:B-1----:R-:W1:Y:S01]  /*0d90*/  S2UR UR4, SR_CgaCtaId ;  /* 0x00000000000479c3 */ /* 0x002e620000008800 */
        /* <DEDUP_REMOVED lines=12> */
[----:B-1----:R4:W1:Y:S01]  /*0e60*/  SYNCS.EXCH.64 URZ, [UR4+0x1f0], UR8 ;  /* 0x0001f00804ff75b2 */ /* 0x0028620008000100 */
[----:B------:R4:W1:Y:S01]  /*0e70*/  SYNCS.EXCH.64 URZ, [UR4+0x210], UR6 ;  /* 0x0002100604ff75b2 */ /* 0x0008620008000100 */
[----:B------:R4:W1:Y:S01]  /*0e80*/  SYNCS.EXCH.64 URZ, [UR4+0x1f8], UR8 ;  /* 0x0001f80804ff75b2 */ /* 0x0008620008000100 */
[----:B------:R4:W1:Y:S01]  /*0e90*/  SYNCS.EXCH.64 URZ, [UR4+0x218], UR6 ;  /* 0x0002180604ff75b2 */ /* 0x0008620008000100 */
[----:B------:R4:W1:Y:S01]  /*0ea0*/  SYNCS.EXCH.64 URZ, [UR4+0x200], UR8 ;  /* 0x0002000804ff75b2 */ /* 0x0008620008000100 */
[----:B------:R4:W1:Y:S01]  /*0eb0*/  SYNCS.EXCH.64 URZ, [UR4+0x220], UR6 ;  /* 0x0002200604ff75b2 */ /* 0x0008620008000100 */
[----:B------:R4:W1:Y:S01]  /*0ec0*/  SYNCS.EXCH.64 URZ, [UR4+0x208], UR8 ;  /* 0x0002080804ff75b2 */ /* 0x0008620008000100 */
[----:B------:R4:W1:Y:S02]  /*0ed0*/  SYNCS.EXCH.64 URZ, [UR4+0x228], UR6 ;  /* 0x0002280604ff75b2 */ /* 0x0008640008000100 */
[----:B----4-:R-:W-:Y:S01]  /*0ee0*/  NOP ;  /* 0x0000000000007918 */ /* 0x010fe20000000000 */
.L_x_14:
[----:B------:R-:W4:Y:S01]  /*0ef0*/  SHFL.IDX PT, R2, R80, RZ, 0x1f ;  /* 0x00001fff50027589 */ /* 0x000f2200000e0000 */
[----:B------:R-:W1:Y:S01]  /*0f00*/  S2UR UR48, SR_CgaCtaId ;  /* 0x00000000003079c3 */ /* 0x000e620000008800 */
[----:B------:R-:W-:Y:S01]  /*0f10*/  NOP ;  /* 0x0000000000007918 */ /* 0x000fe20000000000 */
[----:B----4-:R-:W-:-:S13]  /*0f20*/  ISETP.NE.AND P0, PT, R2, 0x3, PT ;  /* 0x000000030200780c */ /* 0x010fda0003f05270 */
[----:B-1----:R-:W-:Y:S05]  /*0f30*/  @P0 BRA `(.L_x_15) ;  /* 0x0000000000340947 */ /* 0x002fea0003800000 */
[----:B------:R-:W-:Y:S01]  /*0f40*/  UMOV UR4, 0x400 ;  /* 0x0000040000047882 */ /* 0x000fe20000000000 */
[----:B------:R-:W-:Y:S01]  /*0f50*/  UMOV UR6, 0x20 ;  /* 0x0000002000067882 */ /* 0x000fe20000000000 */
[----:B------:R-:W-:Y:S02]  /*0f60*/  ULEA UR4, UR48, UR4, 0x18 ;  /* 0x0000000430047291 */ /* 0x000fe4000f8ec0ff */
[----:B------:R-:W-:-:S04]  /*0f70*/  UIADD3 UR6, UPT, UPT, -UR6, 0x100000, URZ ;  /* 0x0010000006067890 */ /* 0x000fc8000fffe1ff */
[----:B------:R-:W-:Y:S02]  /*0f80*/  USHF.L.U32 UR7, UR6, 0xb, URZ ;  /* 0x0000000b06077899 */ /* 0x000fe400080006ff */
[----:B------:R-:W-:Y:S01]  /*0f90*/  USHF.L.U32 UR6, UR6, 0x1, URZ ;  /* 0x0000000106067899 */ /* 0x000fe200080006ff */
[----:B------:R-:W-:Y:S01]  /*0fa0*/  ELECT P0, URZ, PT ;  /* 0x0000000000ff782f */ /* 0x000fe20003800000 */
[----:B------:R-:W1:Y:S10]  /*0fb0*/  FENCE.VIEW.ASYNC.S ;  /* 0x00000000000073c6 */ /* 0x000e740000000000 */
[----:B-1----:R1:W4:Y:S01]  /*0fc0*/  SYNCS.EXCH.64 URZ, [UR4+0x230], UR6 ;  /* 0x0002300604ff75b2 */ /* 0x0023220008000100 */
[----:B------:R1:W1:Y:S01]  /*0fd0*/  SYNCS.EXCH.64 URZ, [UR4+0x240], UR6 ;  /* 0x0002400604ff75b2 */ /* 0x0002620008000100 */
[----:B------:R1:W1:Y:S01]  /*0fe0*/  SYNCS.EXCH.64 URZ, [UR4+0x238], UR6 ;  /* 0x0002380604ff75b2 */ /* 0x0002620008000100 */
[----:B------:R1:W1:Y:S01]  /*0ff0*/  SYNCS.EXCH.64 URZ, [UR4+0x248], UR6 ;  /* 0x0002480604ff75b2 */ /* 0x0002620008000100 */
[----:B------:R-:W-:Y:S01]  /*1000*/  NOP ;  /* 0x0000000000007918 */ /* 0x000fe20000000000 */
.L_x_15:
[----:B-1----:R-:W1:Y:S01]  /*1010*/  LDCU UR4, c[0x0][0x36c] ;  /* 0x00006d80ff0477ac */ /* 0x002e620008000800 */
[----:B------:R-:W-:Y:S01]  /*1020*/  ISETP.NE.OR P3, PT, R0, 0x2, !P3 ;  /* 0x000000020000780c */ /* 0x000fe20005f65670 */
[----:B------:R-:W-:Y:S01]  /*1030*/  NOP ;  /* 0x0000000000007918 */ /* 0x000fe20000000000 */
[----:B------:R-:W-:Y:S01]  /*1040*/  LOP3.LUT R0, R76, 0x1f, RZ, 0xc0, !PT ;  /* 0x0000001f4c007812 */ /* 0x000fe200078ec0ff */
[----:B------:R-:W-:Y:S02]  /*1050*/  UISETP.NE.AND UP4, UPT, UR22, URZ, UPT ;  /* 0x000000ff1600728c */ /* 0x000fe4000bf85270 */
[----:B-1----:R-:W-:-:S09]  /*1060*/  UISETP.EQ.U32.AND UP5, UPT, UR4, 0x1, UPT ;  /* 0x000000010400788c */ /* 0x002fd2000bfa2070 */
[----:B------:R-:W-:Y:S05]  /*1070*/  BRA.U !UP5, `(.L_x_16) ;  /* 0x000000010d087547 */ /* 0x000fea000b800000 */
[----:B--234-:R-:W-:Y:S01]  /*1080*/  UCGABAR_ARV ;  /* 0x00000000000079c7 */ /* 0x01cfe20008000000 */
[----:B------:R-:W-:Y:S05]  /*1090*/  BRA `(.L_x_17) ;  /* 0x0000000000047947 */ /* 0x000fea0003800000 */
.L_x_16:
[----:B--234-:R-:W-:Y:S01]  /*10a0*/  NOP ;  /* 0x0000000000007918 */ /* 0x01cfe20000000000 */
.L_x_17:
[----:B------:R-:W1:Y:S01]  /*10b0*/  S2UR UR46, SR_CTAID.X ;  /* 0x00000000002e79c3 */ /* 0x000e620000002500 */
[----:B------:R-:W-:-:S05]  /*10c0*/  CS2R.32 R3, SR_CgaSize ;  /* 0x0000000000037805 */ /* 0x000fca0000008a00 */
[----:B------:R-:W-:-:S05]  /*10d0*/  IMAD R3, R3, -0xa0, RZ ;  /* 0xffffff6003037824 */ /* 0x000fca00078e02ff */
[----:B------:R-:W-:-:S14]  /*10e0*/  R2UR UR5, R3 ;  /* 0x00000000030572ca */ /* 0x000fdc00000e0000 */
[----:B------:R-:W2:Y:S01]  /*10f0*/  LDCU UR5, c[0x0][UR5+0x2b0] ;  /* 0x00005600050577ac */ /* 0x000ea20008000800 */
[----:B------:R-:W-:-:S05]  /*1100*/  CS2R.32 R3, SR_CgaSize ;  /* 0x0000000000037805 */ /* 0x000fca0000008a00 */
[----:B------:R-:W-:-:S05]  /*1110*/  IMAD R3, R3, -0xa0, RZ ;  /* 0xffffff6003037824 */ /* 0x000fca00078e02ff */
[----:B------:R-:W-:-:S14]  /*1120*/  R2UR UR4, R3 ;  /* 0x00000000030472ca */ /* 0x000fdc00000e0000 */
[----:B------:R-:W3:Y:S01]  /*1130*/  LDCU UR4, c[0x0][UR4+0x2b4] ;  /* 0x00005680040477ac */ /* 0x000ee20008000800 */
[----:B------:R-:W4:Y:S01]  /*1140*/  S2UR UR45, SR_CTAID.Y ;  /* 0x00000000002d79c3 */ /* 0x000f220000002600 */
[----:B------:R-:W-:-:S05]  /*1150*/  CS2R.32 R3, SR_CgaSize ;  /* 0x0000000000037805 */ /* 0x000fca0000008a00 */
[----:B------:R-:W-:-:S05]  /*1160*/  IMAD R3, R3, -0xa0, RZ ;  /* 0xffffff6003037824 */ /* 0x000fca00078e02ff */
[----:B------:R-:W-:-:S14]  /*1170*/  R2UR UR57, R3 ;  /* 0x00000000033972ca */ /* 0x000fdc00000e0000 */
[----:B------:R-:W3:Y:S01]  /*1180*/  LDCU UR57, c[0x0][UR57+0x2a0] ;  /* 0x00005400393977ac */ /* 0x000ee20008000800 */
[----:B------:R-:W-:-:S05]  /*1190*/  CS2R.32 R3, SR_CgaSize ;  /* 0x0000000000037805 */ /* 0x000fca0000008a00 */
[----:B------:R-:W-:-:S05]  /*11a0*/  IMAD R3, R3, -0xa0, RZ ;  /* 0xffffff6003037824 */ /* 0x000fca00078e02ff */
[----:B------:R-:W-:-:S14]  /*11b0*/  R2UR UR60, R3 ;  /* 0x00000000033c72ca */ /* 0x000fdc00000e0000 */
[----:B------:R-:W3:Y:S01]  /*11c0*/  LDCU UR60, c[0x0][UR60+0x2a4] ;  /* 0x000054803c3c77ac */ /* 0x000ee20008000800 */
[----:B------:R-:W-:Y:S02]  /*11d0*/  ULOP3.LUT UR49, UR48, 0x1, URZ, 0xc0, !UPT ;  /* 0x0000000130317892 */ /* 0x000fe4000f8ec0ff */
[----:B------:R-:W-:Y:S02]  /*11e0*/  USHF.R.U32.HI UR26, URZ, 0x1, UR48 ;  /* 0x00000001ff1a7899 */ /* 0x000fe40008011630 */
[----:B------:R-:W-:Y:S02]  /*11f0*/  UISETP.GT.U32.AND UP1, UPT, UR49, 0xffff, UPT ;  /* 0x0000ffff3100788c */ /* 0x000fe4000bf24070 */
[----:B------:R-:W-:Y:S01]  /*1200*/  USHF.L.U32 UR28, UR48, 0xa, URZ ;  /* 0x0000000a301c7899 */ /* 0x000fe200080006ff */
[----:B-1----:R-:W-:Y:S01]  /*1210*/  I2FP.F32.U32 R3, UR46 ;  /* 0x0000002e00037c45 */ /* 0x002fe20008201000 */
[----:B------:R-:W1:Y:S04]  /*1220*/  LDCU UR23, c[0x0][0xb24] ;  /* 0x00016480ff1777ac */ /* 0x000e680008000800 */
[----:B--2---:R-:W-:Y:S01]  /*1230*/  FMUL R3, R3, UR5 ;  /* 0x0000000503037c20 */ /* 0x004fe20008400000 */
[----:B------:R-:W2:Y:S01]  /*1240*/  LDCU UR40, c[0x0][0xb24] ;  /* 0x00016480ff2877ac */ /* 0x000ea20008000800 */
[----:B----4-:R-:W-:Y:S01]  /*1250*/  I2FP.F32.U32 R2, UR45 ;  /* 0x0000002d00027c45 */ /* 0x010fe20008201000 */
[----:B------:R-:W4:Y:S03]  /*1260*/  LDCU UR30, c[0x0][0xb30] ;  /* 0x00016600ff1e77ac */ /* 0x000f260008000800 */
[----:B------:R-:W1:Y:S01]  /*1270*/  F2I.U32.TRUNC.NTZ R3, R3 ;  /* 0x0000000300037305 */ /* 0x000e62000020f000 */
[----:B---3--:R-:W-:Y:S01]  /*1280*/  FMUL R2, R2, UR4 ;  /* 0x0000000402027c20 */ /* 0x008fe20008400000 */
[----:B------:R-:W-:-:S02]  /*1290*/  ULOP3.LUT UR4, UR48, 0x2, URZ, 0xc0, !UPT ;  /* 0x0000000230047892 */ /* 0x000fc4000f8ec0ff */
[----:B------:R-:W-:Y:S02]  /*12a0*/  USHF.L.U32 UR27, UR48, 0xb, URZ ;  /* 0x0000000b301b7899 */ /* 0x000fe400080006ff */
[----:B------:R-:W-:Y:S02]  /*12b0*/  UISETP.GT.U32.AND UP0, UPT, UR4, 0xffff, UPT ;  /* 0x0000ffff0400788c */ /* 0x000fe4000bf04070 */
[----:B------:R-:W3:Y:S01]  /*12c0*/  F2I.U32.TRUNC.NTZ R2, R2 ;  /* 0x0000000200027305 */ /* 0x000ee2000020f000 */
[----:B------:R-:W-:Y:S01]  /*12d0*/  UMOV UR32, 0x5 ;  /* 0x0000000500207882 */ /* 0x000fe20000000000 */
[----:B------:R-:W-:Y:S02]  /*12e0*/  USEL UR24, UR49, 0xffff, !UP1 ;  /* 0x0000ffff31187887 */ /* 0x000fe4000c800000 */
[----:B------:R-:W-:Y:S01]  /*12f0*/  USEL UR25, UR4, 0xffff, !UP0 ;  /* 0x0000ffff04197887 */ /* 0x000fe2000c000000 */
[----:B-1----:R-:W-:Y:S02]  /*1300*/  R2UR UR5, R3 ;  /* 0x00000000030572ca */ /* 0x002fe400000e0000 */
[----:B---3--:R-:W-:-:S02]  /*1310*/  R2UR UR6, R2 ;  /* 0x00000000020672ca */ /* 0x008fc400000e0000 */
[----:B------:R-:W-:-:S09]  /*1320*/  PRMT R2, RZ, 0x7610, R2 ;  /* 0x00007610ff027816 */ /* 0x000fd20000000002 */
[----:B------:R-:W-:-:S04]  /*1330*/  UIADD3 UR5, UPT, UPT, -UR5, URZ, URZ ;  /* 0x000000ff05057290 */ /* 0x000fc8000fffe1ff */
[----:B------:R-:W-:Y:S02]  /*1340*/  UIMAD UR57, UR57, UR5, UR46 ;  /* 0x00000005393972a4 */ /* 0x000fe4000f8e022e */
[----:B------:R-:W-:-:S04]  /*1350*/  UIADD3 UR4, UPT, UPT, -UR6, URZ, URZ ;  /* 0x000000ff06047290 */ /* 0x000fc8000fffe1ff */
[----:B------:R-:W-:Y:S01]  /*1360*/  UIMAD UR60, UR60, UR4, UR45 ;  /* 0x000000043c3c72a4 */ /* 0x000fe2000f8e022d */
[----:B--2-4-:R-:W-:Y:S11]  /*1370*/  BRA.U UP4, `(.L_x_18) ;  /* 0x00000001043c7547 */ /* 0x014ff6000b800000 */
[----:B------:R-:W-:Y:S02]  /*1380*/  UISETP.NE.AND UP0, UPT, UR60, URZ, UPT ;  /* 0x000000ff3c00728c */ /* 0x000fe4000bf05270 */
[----:B------:R-:W-:Y:S02]  /*1390*/  UISETP.NE.AND UP1, UPT, UR60, 0x1, UPT ;  /* 0x000000013c00788c */ /* 0x000fe4000bf25270 */
[----:B------:R-:W-:Y:S02]  /*13a0*/  UISETP.NE.AND UP2, UPT, UR57, URZ, UP0 ;  /* 0x000000ff3900728c */ /* 0x000fe40008745270 */
[----:B------:R-:W-:Y:S02]  /*13b0*/  USEL UR4, URZ, 0x2, UP0 ;  /* 0x00000002ff047887 */ /* 0x000fe40008000000 */
[----:B------:R-:W-:Y:S02]  /*13c0*/  USEL UR8, URZ, 0x1, UP2 ;  /* 0x00000001ff087887 */ /* 0x000fe40009000000 */
[----:B------:R-:W-:-:S02]  /*13d0*/  UISETP.NE.AND UP2, UPT, UR57, URZ, UPT ;  /* 0x000000ff3900728c */ /* 0x000fc4000bf45270 */
[----:B------:R-:W-:Y:S02]  /*13e0*/  USEL UR5, URZ, 0x4, UP1 ;  /* 0x00000004ff057887 */ /* 0x000fe40008800000 */
[----:B------:R-:W-:Y:S02]  /*13f0*/  UISETP.NE.AND UP0, UPT, UR57, 0x1, UPT ;  /* 0x000000013900788c */ /* 0x000fe4000bf05270 */
[----:B------:R-:W-:Y:S02]  /*1400*/  USEL UR6, URZ, 0x8, UP1 ;  /* 0x00000008ff067887 */ /* 0x000fe40008800000 */
[----:B------:R-:W-:Y:S02]  /*1410*/  USEL UR7, UR5, 0x4, UP2 ;  /* 0x0000000405077887 */ /* 0x000fe40009000000 */
[----:B------:R-:W-:Y:S02]  /*1420*/  USEL UR4, UR4, 0x2, UP0 ;  /* 0x0000000204047887 */ /* 0x000fe40008000000 */
[----:B------:R-:W-:-:S02]  /*1430*/  USEL UR5, UR6, 0x8, UP0 ;  /* 0x0000000806057887 */ /* 0x000fc40008000000 */
[----:B------:R-:W-:-:S04]  /*1440*/  UIADD3 UR4, UPT, UPT, UR4, UR7, UR8 ;  /* 0x0000000704047290 */ /* 0x000fc8000fffe008 */
[----:B------:R-:W-:-:S06]  /*1450*/  UIADD3 UR4, UPT, UPT, UR4, UR5, URZ ;  /* 0x0000000504047290 */ /* 0x000fcc000fffe0ff */
[----:B------:R-:W-:-:S07]  /*1460*/  MOV R2, UR4 ;  /* 0x0000000400027c02 */ /* 0x000fce0008000f00 */
.L_x_18:
[----:B------:R-:W1:Y:S01]  /*1470*/  S2UR UR36, SR_CTAID.Z ;  /* 0x00000000002479c3 */ /* 0x000e620000002700 */
[----:B------:R-:W-:Y:S01]  /*1480*/  UISETP.GE.AND UP0, UPT, UR23, 0x1, UPT ;  /* 0x000000011700788c */ /* 0x000fe2000bf06270 */
[----:B------:R-:W-:-:S08]  /*1490*/  UMOV UR31, 0x3 ;  /* 0x00000003001f7882 */ /* 0x000fd00000000000 */
[----:B------:R-:W-:Y:S05]  /*14a0*/  BRA.U !UP0, `(.L_x_19) ;  /* 0x0000000108d47547 */ /* 0x000fea000b800000 */
[----:B------:R-:W2:Y:S01]  /*14b0*/  LDCU.128 UR12, c[0x0][0xb10] ;  /* 0x00016200ff0c77ac */ /* 0x000ea20008000c00 */
[----:B------:R-:W3:Y:S01]  /*14c0*/  LDCU UR6, c[0x0][0x370] ;  /* 0x00006e00ff0677ac */ /* 0x000ee20008000800 */
[----:B------:R-:W4:Y:S01]  /*14d0*/  LDCU UR5, c[0x0][0x374] ;  /* 0x00006e80ff0577ac */ /* 0x000f220008000800 */
[----:B------:R-:W1:Y:S01]  /*14e0*/  LDCU UR29, c[0x0][0xb0c] ;  /* 0x00016180ff1d77ac */ /* 0x000e620008000800 */
[----:B------:R-:W1:Y:S01]  /*14f0*/  LDCU UR4, c[0x0][0xb20] ;  /* 0x00016400ff0477ac */ /* 0x000e620008000800 */
[----:B------:R-:W1:Y:S01]  /*1500*/  LDCU.64 UR8, c[0x0][0xb28] ;  /* 0x00016500ff0877ac */ /* 0x000e620008000a00 */
[----:B--2---:R-:W-:Y:S02]  /*1510*/  UISETP.NE.AND UP0, UPT, UR14, 0x1, UPT ;  /* 0x000000010e00788c */ /* 0x004fe4000bf05270 */
[----:B----4-:R-:W-:Y:S02]  /*1520*/  UIMAD.WIDE.U32 UR10, UR5, UR15, URZ ;  /* 0x0000000f050a72a5 */ /* 0x010fe4000f8e00ff */
[----:B---3--:R-:W-:-:S02]  /*1530*/  UIMAD.WIDE.U32 UR18, UR6, UR12, URZ ;  /* 0x0000000c061272a5 */ /* 0x008fc4000f8e00ff */
[----:B-1----:R-:W-:Y:S02]  /*1540*/  UISETP.NE.AND UP1, UPT, UR29, 0x1, UPT ;  /* 0x000000011d00788c */ /* 0x002fe4000bf25270 */
[----:B------:R-:W-:Y:S01]  /*1550*/  UISETP.NE.AND UP2, UPT, UR23, 0x1, UPT ;  /* 0x000000011700788c */ /* 0x000fe2000bf45270 */
[----:B------:R-:W-:Y:S02]  /*1560*/  UMOV UR10, UR11 ;  /* 0x0000000b000a7c82 */ /* 0x000fe40008000000 */
[----:B------:R-:W-:Y:S01]  /*1570*/  UMOV UR18, UR19 ;  /* 0x0000001300127c82 */ /* 0x000fe20008000000 */
[----:B------:R-:W-:Y:S02]  /*1580*/  @UP0 USHF.R.U32.HI UR5, URZ, UR4, UR10 ;  /* 0x00000004ff050299 */ /* 0x000fe4000801160a */
[----:B------:R-:W-:Y:S02]  /*1590*/  UIMAD.WIDE.U32 UR20, UR45, UR15, URZ ;  /* 0x0000000f2d1472a5 */ /* 0x000fe4000f8e00ff */
[----:B------:R-:W-:-:S02]  /*15a0*/  UIMAD.WIDE.U32 UR10, UR5, UR8, URZ ;  /* 0x00000008050a72a5 */ /* 0x000fc4000f8e00ff */
[----:B------:R-:W-:Y:S02]  /*15b0*/  @UP1 USHF.R.U32.HI UR6, URZ, UR13, UR18 ;  /* 0x0000000dff061299 */ /* 0x000fe40008011612 */
[----:B------:R-:W-:Y:S02]  /*15c0*/  UIMAD.WIDE.U32 UR16, UR46, UR12, URZ ;  /* 0x0000000c2e1072a5 */ /* 0x000fe4000f8e00ff */
[----:B------:R-:W-:Y:S01]  /*15d0*/  UIMAD.WIDE.U32 UR18, UR6, UR8, URZ ;  /* 0x00000008061272a5 */ /* 0x000fe2000f8e00ff */
[----:B------:R-:W-:Y:S01]  /*15e0*/  UMOV UR20, UR21 ;  /* 0x0000001500147c82 */ /* 0x000fe20008000000 */
[----:B------:R-:W-:Y:S01]  /*15f0*/  UMOV UR10, UR11 ;  /* 0x0000000b000a7c82 */ /* 0x000fe20008000000 */
[----:B------:R-:W-:Y:S02]  /*1600*/  USHF.R.U32.HI UR20, URZ, UR4, UR20 ;  /* 0x00000004ff147299 */ /* 0x000fe40008011614 */
[----:B------:R-:W-:Y:S02]  /*1610*/  @UP2 USHF.R.U32.HI UR5, URZ, UR9, UR10 ;  /* 0x00000009ff052299 */ /* 0x000fe4000801160a */
[----:B------:R-:W-:Y:S01]  /*1620*/  UMOV UR7, UR19 ;  /* 0x0000001300077c82 */ /* 0x000fe20008000000 */
[----:B------:R-:W-:Y:S01]  /*1630*/  UMOV UR16, UR17 ;  /* 0x0000001100107c82 */ /* 0x000fe20008000000 */
[----:B------:R-:W-:-:S02]  /*1640*/  @UP2 USHF.R.U32.HI UR6, URZ, UR9, UR7 ;  /* 0x00000009ff062299 */ /* 0x000fc40008011607 */
[----:B------:R-:W-:Y:S02]  /*1650*/  USHF.R.U32.HI UR13, URZ, UR13, UR16 ;  /* 0x0000000dff0d7299 */ /* 0x000fe40008011610 */
[----:B------:R-:W-:Y:S02]  /*1660*/  USEL UR4, UR45, UR20, !UP0 ;  /* 0x000000142d047287 */ /* 0x000fe4000c000000 */
[----:B------:R-:W-:Y:S02]  /*1670*/  UIMAD UR7, UR5, UR23, URZ ;  /* 0x00000017050772a4 */ /* 0x000fe4000f8e02ff */
[----:B------:R-:W-:Y:S02]  /*1680*/  USEL UR5, UR46, UR13, !UP1 ;  /* 0x0000000d2e057287 */ /* 0x000fe4000c800000 */
[----:B------:R-:W-:Y:S02]  /*1690*/  UIMAD UR12, UR6, UR23, URZ ;  /* 0x00000017060c72a4 */ /* 0x000fe4000f8e02ff */
[----:B------:R-:W-:-:S02]  /*16a0*/  UISETP.GE.AND UP0, UPT, UR4, UR7, UPT ;  /* 0x000000070400728c */ /* 0x000fc4000bf06270 */
[----:B------:R-:W-:Y:S02]  /*16b0*/  UIMAD.WIDE.U32 UR10, UR4, UR8, URZ ;  /* 0x00000008040a72a5 */ /* 0x000fe4000f8e00ff */
[----:B------:R-:W-:Y:S02]  /*16c0*/  UISETP.GE.OR UP0, UPT, UR5, UR12, UP0 ;  /* 0x0000000c0500728c */ /* 0x000fe40008706670 */
[----:B------:R-:W-:Y:S02]  /*16d0*/  UIMAD.WIDE.U32 UR12, UR5, UR8, URZ ;  /* 0x00000008050c72a5 */ /* 0x000fe4000f8e00ff */
[----:B------:R-:W-:Y:S01]  /*16e0*/  UIADD3 UR10, UPT, UPT, -UR4, URZ, URZ ;  /* 0x000000ff040a7290 */ /* 0x000fe2000fffe1ff */
[----:B------:R-:W-:Y:S01]  /*16f0*/  UMOV UR8, UR11 ;  /* 0x0000000b00087c82 */ /* 0x000fe20008000000 */
[----:B------:R-:W-:Y:S02]  /*1700*/  UIADD3 UR11, UPT, UPT, -UR5, URZ, URZ ;  /* 0x000000ff050b7290 */ /* 0x000fe4000fffe1ff */
[----:B------:R-:W-:-:S03]  /*1710*/  USHF.R.U32.HI UR8, URZ, UR9, UR8 ;  /* 0x00000009ff087299 */ /* 0x000fc60008011608 */
[----:B------:R-:W-:Y:S01]  /*1720*/  @!UP0 UMOV UR7, UR13 ;  /* 0x0000000d00078c82 */ /* 0x000fe20008000000 */
[----:B------:R-:W-:Y:S02]  /*1730*/  UIMAD UR45, UR14, UR10, UR45 ;  /* 0x0000000a0e2d72a4 */ /* 0x000fe4000f8e022d */
[----:B------:R-:W-:Y:S02]  /*1740*/  USEL UR8, UR4, UR8, !UP2 ;  /* 0x0000000804087287 */ /* 0x000fe4000d000000 */
[----:B------:R-:W-:Y:S02]  /*1750*/  @!UP0 USHF.R.U32.HI UR7, URZ, UR9, UR7 ;  /* 0x00000009ff078299 */ /* 0x000fe40008011607 */
[----:B------:R-:W-:Y:S02]  /*1760*/  UIADD3 UR9, UPT, UPT, -UR8, URZ, URZ ;  /* 0x000000ff08097290 */ /* 0x000fe4000fffe1ff */
[----:B------:R-:W-:Y:S02]  /*1770*/  @!UP0 USEL UR7, UR5, UR7, !UP2 ;  /* 0x0000000705078287 */ /* 0x000fe4000d000000 */
[----:B------:R-:W-:-:S02]  /*1780*/  UIMAD UR9, UR23, UR9, UR4 ;  /* 0x00000009170972a4 */ /* 0x000fc4000f8e0204 */
[----:B------:R-:W-:Y:S02]  /*1790*/  @!UP0 UIADD3 UR8, UPT, UPT, UR8, -UR7, URZ ;  /* 0x8000000708088290 */ /* 0x000fe4000fffe0ff */
[----:B------:R-:W-:Y:S02]  /*17a0*/  @!UP0 UIMAD UR6, UR9, UR6, UR7 ;  /* 0x00000006090682a4 */ /* 0x000fe4000f8e0207 */
[----:B------:R-:W-:Y:S02]  /*17b0*/  @!UP0 UIMAD UR4, UR8, UR23, UR5 ;  /* 0x00000017080482a4 */ /* 0x000fe4000f8e0205 */
[----:B------:R-:W-:Y:S02]  /*17c0*/  UIMAD UR46, UR29, UR11, UR46 ;  /* 0x0000000b1d2e72a4 */ /* 0x000fe4000f8e022e */
[----:B------:R-:W-:Y:S01]  /*17d0*/  UIMAD UR45, UR4, UR14, UR45 ;  /* 0x0000000e042d72a4 */ /* 0x000fe2000f8e022d */
[----:B------:R-:W-:Y:S02]  /*17e0*/  @!UP0 UMOV UR5, UR6 ;  /* 0x0000000600058c82 */ /* 0x000fe40008000000 */
[----:B------:R-:W-:-:S12]  /*17f0*/  UIMAD UR46, UR5, UR29, UR46 ;  /* 0x0000001d052e72a4 */ /* 0x000fd8000f8e022e */
.L_x_19:
[----:B------:R-:W-:Y:S02]  /*1800*/  UISETP.NE.AND UP1, UPT, UR30, 0x1, UPT ;  /* 0x000000011e00788c */ /* 0x000fe4000bf25270 */
[----:B------:R-:W-:Y:S02]  /*1810*/  ULOP3.LUT UR24, UR24, 0xffff, URZ, 0xc0, !UPT ;  /* 0x0000ffff18187892 */ /* 0x000fe4000f8ec0ff */
[----:B------:R-:W-:Y:S02]  /*1820*/  ULOP3.LUT UR21, UR25, 0xffff, URZ, 0xc0, !UPT ;  /* 0x0000ffff19157892 */ /* 0x000fe4000f8ec0ff */
[----:B------:R-:W-:Y:S02]  /*1830*/  UISETP.NE.AND UP0, UPT, UR22, 0x2, UPT ;  /* 0x000000021600788c */ /* 0x000fe4000bf05270 */
[----:B------:R-:W-:Y:S02]  /*1840*/  ULOP3.LUT UR28, UR28, 0x800, URZ, 0xc0, !UPT ;  /* 0x000008001c1c7892 */ /* 0x000fe4000f8ec0ff */
[----:B------:R-:W-:-:S02]  /*1850*/  ULOP3.LUT UR27, UR27, 0x800, URZ, 0xc0, !UPT ;  /* 0x000008001b1b7892 */ /* 0x000fc4000f8ec0ff */
[----:B------:R-:W-:Y:S02]  /*1860*/  USHF.L.U32 UR24, UR32, UR24, URZ ;  /* 0x0000001820187299 */ /* 0x000fe400080006ff */
[----:B------:R-:W-:Y:S01]  /*1870*/  USHF.L.U32 UR21, UR31, UR21, URZ ;  /* 0x000000151f157299 */ /* 0x000fe200080006ff */
[----:B------:R-:W-:Y:S11]  /*1880*/  BRA.U UP1, `(.L_x_20) ;  /* 0x0000000101447547 */ /* 0x000ff6000b800000 */
[----:B------:R-:W2:Y:S01]  /*1890*/  LDCU.128 UR8, c[0x0][0xb10] ;  /* 0x00016200ff0877ac */ /* 0x000ea20008000c00 */
[----:B------:R-:W3:Y:S01]  /*18a0*/  LDCU UR12, c[0x0][0xb0c] ;  /* 0x00016180ff0c77ac */ /* 0x000ee20008000800 */
[----:B------:R-:W4:Y:S01]  /*18b0*/  LDCU UR13, c[0x0][0xb20] ;  /* 0x00016400ff0d77ac */ /* 0x000f220008000800 */
[----:B--2---:R-:W-:Y:S02]  /*18c0*/  UIMAD.WIDE.U32 UR6, UR46, UR8, URZ ;  /* 0x000000082e0672a5 */ /* 0x004fe4000f8e00ff */
[----:B------:R-:W-:Y:S02]  /*18d0*/  UIMAD.WIDE.U32 UR4, UR45, UR11, URZ ;  /* 0x0000000b2d0472a5 */ /* 0x000fe4000f8e00ff */
[----:B---3--:R-:W-:Y:S02]  /*18e0*/  UISETP.NE.AND UP2, UPT, UR12, 0x1, UPT ;  /* 0x000000010c00788c */ /* 0x008fe4000bf45270 */
[----:B------:R-:W-:Y:S01]  /*18f0*/  UISETP.NE.AND UP1, UPT, UR10, 0x1, UPT ;  /* 0x000000010a00788c */ /* 0x000fe2000bf25270 */
[----:B------:R-:W-:-:S02]  /*1900*/  UMOV UR6, UR7 ;  /* 0x0000000700067c82 */ /* 0x000fc40008000000 */
[----:B------:R-:W-:Y:S01]  /*1910*/  UMOV UR4, UR5 ;  /* 0x0000000500047c82 */ /* 0x000fe20008000000 */
[----:B------:R-:W-:Y:S02]  /*1920*/  USHF.R.U32.HI UR9, URZ, UR9, UR6 ;  /* 0x00000009ff097299 */ /* 0x000fe40008011606 */
[----:B----4-:R-:W-:Y:S02]  /*1930*/  USHF.R.U32.HI UR4, URZ, UR13, UR4 ;  /* 0x0000000dff047299 */ /* 0x010fe40008011604 */
[----:B------:R-:W-:Y:S02]  /*1940*/  USEL UR5, UR46, UR9, !UP2 ;  /* 0x000000092e057287 */ /* 0x000fe4000d000000 */
[----:B------:R-:W-:-:S04]  /*1950*/  USEL UR4, UR45, UR4, !UP1 ;  /* 0x000000042d047287 */ /* 0x000fc8000c800000 */
[----:B------:R-:W-:Y:S02]  /*1960*/  UIADD3 UR6, UPT, UPT, UR5, -UR4, URZ ;  /* 0x8000000405067290 */ /* 0x000fe4000fffe0ff */
[----:B------:R-:W-:Y:S02]  /*1970*/  UIADD3 UR4, UPT, UPT, -UR5, UR4, URZ ;  /* 0x0000000405047290 */ /* 0x000fe4000fffe1ff */
[----:B------:R-:W-:Y:S02]  /*1980*/  UIMAD UR45, UR6, UR10, UR45 ;  /* 0x0000000a062d72a4 */ /* 0x000fe4000f8e022d */
[----:B------:R-:W-:-:S12]  /*1990*/  UIMAD UR46, UR4, UR12, UR46 ;  /* 0x0000000c042e72a4 */ /* 0x000fd8000f8e022e */
.L_x_20:
[----:B------:R-:W-:Y:S05]  /*19a0*/  BRA.U !UP5, `(.L_x_21) ;  /* 0x000000010d0c7547 */ /* 0x000fea000b800000 */
[----:B------:R-:W-:Y:S01]  /*19b0*/  UCGABAR_WAIT ;  /* 0x0000000000007dc7 */ /* 0x000fe20008000000 */
[----:B------:R-:W-:Y:S01]  /*19c0*/  CCTL.IVALL ;  /* 0x00000000ff00798f */ /* 0x000fe20002000000 */
[----:B------:R-:W-:Y:S05]  /*19d0*/  BRA `(.L_x_22) ;  /* 0x0000000000047947 */ /* 0x000fea0003800000 */
.L_x_21:
[----:B------:R-:W-:Y:S06]  /*19e0*/  BAR.SYNC.DEFER_BLOCKING 0x0 ;  /* 0x0000000000007b1d */ /* 0x000fec0000010000 */
.L_x_22:
[----:B------:R-:W-:Y:S05]  /*19f0*/  BRA.U UP0, `(.L_x_23) ;  /* 0x0000002100107547 */ /* 0x000fea000b800000 */
[----:B------:R-:W2:Y:S01]  /*1a00*/  LDCU UR6, c[0x0][0x38c] ;  /* 0x00007180ff0677ac */ /* 0x000ea20008000800 */
[----:B------:R-:W-:Y:S01]  /*1a10*/  PLOP3.LUT P1, PT, PT, PT, UP3, 0x80, 0x8 ;  /* 0x000000000008781c */ /* 0x000fe20003f2f038 */
[----:B------:R-:W-:Y:S01]  /*1a20*/  IMAD.MOV.U32 R12, RZ, RZ, 0x1 ;  /* 0x00000001ff0c7424 */ /* 0x000fe200078e00ff */
[----:B------:R-:W-:Y:S01]  /*1a30*/  ISETP.EQ.OR P2, PT, R0, RZ, P3 ;  /* 0x000000ff0000720c */ /* 0x000fe20001f42670 */
[----:B------:R-:W-:Y:S01]  /*1a40*/  UISETP.NE.AND UP1, UPT, UR22, URZ, UPT ;  /* 0x000000ff1600728c */ /* 0x000fe2000bf25270 */
[----:B------:R-:W-:Y:S02]  /*1a50*/  PLOP3.LUT P1, PT, P1, PT, PT, 0x8, 0x80 ;  /* 0x000000000080781c */ /* 0x000fe40000f2e170 */
[----:B------:R-:W-:Y:S01]  /*1a60*/  CS2R R10, SRZ ;  /* 0x00000000000a7805 */ /* 0x000fe2000001ff00 */
[----:B------:R-:W-:Y:S01]  /*1a70*/  IMAD.MOV.U32 R9, RZ, RZ, RZ ;  /* 0x000000ffff097224 */ /* 0x000fe200078e00ff */
[----:B------:R-:W3:Y:S01]  /*1a80*/  LDCU UR41, c[0x0][0x370] ;  /* 0x00006e00ff2977ac */ /* 0x000ee20008000800 */
[----:B------:R-:W-:Y:S01]  /*1a90*/  IMAD.MOV.U32 R8, RZ, RZ, 0x1 ;  /* 0x00000001ff087424 */ /* 0x000fe200078e00ff */
[----:B------:R-:W4:Y:S01]  /*1aa0*/  LDCU.64 UR30, c[0x0][0x348] ;  /* 0x00006900ff1e77ac */ /* 0x000f220008000a00 */
[----:B------:R-:W1:Y:S01]  /*1ab0*/  LDCU UR39, c[0x0][0x374] ;  /* 0x00006e80ff2777ac */ /* 0x000e620008000800 */
[----:B--2---:R-:W-:-:S02]  /*1ac0*/  UIADD3 UR5, UPT, UPT, UR6, 0x3f, URZ ;  /* 0x0000003f06057890 */ /* 0x004fc4000fffe0ff */
[----:B------:R-:W-:Y:S02]  /*1ad0*/  UIADD3 UR50, UPT, UPT, UR6, 0x7e, URZ ;  /* 0x0000007e06327890 */ /* 0x000fe4000fffe0ff */
[----:B------:R-:W-:-:S04]  /*1ae0*/  USHF.R.S32.HI UR4, URZ, 0x1f, UR5 ;  /* 0x0000001fff047899 */ /* 0x000fc80008011405 */
[----:B------:R-:W-:Y:S02]  /*1af0*/  ULEA.HI UR4, UR4, UR5, URZ, 0x6 ;  /* 0x0000000504047291 */ /* 0x000fe4000f8f30ff */
[----:B------:R-:W-:Y:S02]  /*1b00*/  USHF.L.U32 UR5, UR26, 0x5, URZ ;  /* 0x000000051a057899 */ /* 0x000fe400080006ff */
[----:B------:R-:W-:Y:S02]  /*1b10*/  USHF.R.S32.HI UR43, URZ, 0x6, UR4 ;  /* 0x00000006ff2b7899 */ /* 0x000fe40008011404 */
[----:B------:R-:W-:Y:S02]  /*1b20*/  UIADD3 UR4, UPT, UPT, UR6, -0x1, URZ ;  /* 0xffffffff06047890 */ /* 0x000fe4000fffe0ff */
[----:B------:R-:W-:Y:S02]  /*1b30*/  UISETP.LT.U32.AND UP0, UPT, UR43, 0x1b, UPT ;  /* 0x0000001b2b00788c */ /* 0x000fe4000bf01070 */
[----:B------:R-:W-:-:S02]  /*1b40*/  UISETP.GE.U32.AND UP2, UPT, UR4, -0x7f, UPT ;  /* 0xffffff810400788c */ /* 0x000fc4000bf46070 */
[----:B------:R-:W-:Y:S02]  /*1b50*/  USEL UR42, UR43, 0x1b, UP0 ;  /* 0x0000001b2b2a7887 */ /* 0x000fe40008000000 */
[----:B------:R-:W-:Y:S02]  /*1b60*/  ULOP3.LUT UR44, UR5, 0x20, URZ, 0xe2, !UPT ;  /* 0x00000020052c7892 */ /* 0x000fe4000f8ee2ff */
[----:B------:R-:W-:Y:S02]  /*1b70*/  UIADD3 UR25, UPT, UPT, UR42, -0x1, URZ ;  /* 0xffffffff2a197890 */ /* 0x000fe4000fffe0ff */
[----:B------:R-:W-:Y:S02]  /*1b80*/  USEL UR26, UR34, 0x2, UP1 ;  /* 0x00000002221a7887 */ /* 0x000fe40008800000 */
[----:B------:R-:W-:Y:S02]  /*1b90*/  UIADD3 UR47, UPT, UPT, UR43, -UR42, URZ ;  /* 0x8000002a2b2f7290 */ /* 0x000fe4000fffe0ff */
[----:B------:R-:W-:Y:S01]  /*1ba0*/  @UP2 UIADD3 UR25, UPT, UPT, UR42, URZ, URZ ;  /* 0x000000ff2a192290 */ /* 0x000fe2000fffe0ff */
[----:B------:R-:W-:-:S03]  /*1bb0*/  UMOV UR5, URZ ;  /* 0x000000ff00057c82 */ /* 0x000fc60008000000 */
[----:B-1-34-:R-:W-:-:S12]  /*1bc0*/  UIADD3 UR25, UPT, UPT, UR25, 0x1, URZ ;  /* 0x0000000119197890 */ /* 0x01afd8000fffe0ff */
.L_x_43:
[----:B------:R-:W-:Y:S01]  /*1bd0*/  UISETP.NE.AND UP0, UPT, UR48, URZ, UPT ;  /* 0x000000ff3000728c */ /* 0x000fe2000bf05270 */
[----:B------:R-:W1:Y:S08]  /*1be0*/  S2UR UR48, SR_CgaCtaId ;  /* 0x00000000003079c3 */ /* 0x000e700000008800 */
[----:B------:R-:W-:Y:S05]  /*1bf0*/  BRA.U UP0, `(.L_x_24) ;  /* 0x0000000100347547 */ /* 0x000fea000b800000 */
[----:B------:R-:W2:Y:S01]  /*1c00*/  S2R R0, SR_CgaCtaId ;  /* 0x0000000000007919 */ /* 0x000ea20000008800 */
[----:B------:R-:W-:-:S04]  /*1c10*/  MOV R2, 0x400 ;  /* 0x0000040000027802 */ /* 0x000fc80000000f00 */
[----:B--2---:R-:W-:Y:S02]  /*1c20*/  LEA R0, R0, R2, 0x18 ;  /* 0x0000000200007211 */ /* 0x004fe400078ec0ff */
[----:B------:R-:W-:-:S03]  /*1c30*/  SHF.L.U32 R2, R8, 0x1f, RZ ;  /* 0x0000001f08027819 */ /* 0x000fc600000006ff */
[----:B------:R-:W-:-:S04]  /*1c40*/  IMAD R0, R9, 0x8, R0 ;  /* 0x0000000809007824 */ /* 0x000fc800078e0200 */
[----:B------:R-:W2:Y:S02]  /*1c50*/  SYNCS.PHASECHK.TRANS64.TRYWAIT P0, [R0+URZ+0x240], R2 ;  /* 0x00024002000075a7 */ /* 0x000ea400080011ff */
[----:B--2---:R-:W-:Y:S05]  /*1c60*/  @!P0 BRA `(.L_x_25) ;  /* 0x0000005c00008947 */ /* 0x004fea0003800000 */
.L_x_126:
[----:B------:R-:W-:Y:S01]  /*1c70*/  VIADD R9, R9, 0x1 ;  /* 0x0000000109097836 */ /* 0x000fe20000000000 */
[----:B------:R2:W-:Y:S04]  /*1c80*/  SYNCS.ARRIVE.TRANS64.A1T0 RZ, [R0+URZ+0x230], RZ ;  /* 0x000230ff00ff79a7 */ /* 0x0005e800081000ff */
[----:B------:R-:W-:-:S04]  /*1c90*/  ISETP.NE.AND P0, PT, R9, 0x2, PT ;  /* 0x000000020900780c */ /* 0x000fc80003f05270 */
[----:B------:R-:W-:Y:S02]  /*1ca0*/  SEL R9, R9, RZ, P0 ;  /* 0x000000ff09097207 */ /* 0x000fe40000000000 */
[----:B--2---:R-:W-:-:S04]  /*1cb0*/  SEL R0, RZ, 0x1, P0 ;  /* 0x00000001ff007807 */ /* 0x004fc80000000000 */
[----:B------:R-:W-:-:S07]  /*1cc0*/  LOP3.LUT R8, R8, R0, RZ, 0x3c, !PT ;  /* 0x0000000008087212 */ /* 0x000fce00078e3cff */
.L_x_24:
[----:B------:R-:W-:Y:S01]  /*1cd0*/  UMOV UR6, 0x400 ;  /* 0x0000040000067882 */ /* 0x000fe20000000000 */
[----:B------:R-:W-:Y:S01]  /*1ce0*/  SHF.L.U32 R0, R12, 0x1f, RZ ;  /* 0x0000001f0c007819 */ /* 0x000fe200000006ff */
[----:B-1----:R-:W-:Y:S02]  /*1cf0*/  ULEA UR6, UR48, UR6, 0x18 ;  /* 0x0000000630067291 */ /* 0x002fe4000f8ec0ff */
[----:B------:R-:W-:Y:S02]  /*1d00*/  UISETP.GE.U32.AND UP0, UPT, UR50, 0x7f, UPT ;  /* 0x0000007f3200788c */ /* 0x000fe4000bf06070 */
[----:B------:R-:W-:Y:S02]  /*1d10*/  ULEA UR4, UR5, UR6, 0x3 ;  /* 0x0000000605047291 */ /* 0x000fe4000f8e18ff */
[----:B------:R-:W-:Y:S02]  /*1d20*/  ULEA UR11, UR45, UR49, 0x1 ;  /* 0x000000312d0b7291 */ /* 0x000fe4000f8e08ff */
[----:B------:R-:W-:-:S02]  /*1d30*/  ULEA UR35, UR46, UR44, 0x6 ;  /* 0x0000002c2e237291 */ /* 0x000fc4000f8e30ff */
[----:B------:R-:W-:Y:S01]  /*1d40*/  USHF.L.U32 UR11, UR11, 0x5, URZ ;  /* 0x000000050b0b7899 */ /* 0x000fe200080006ff */
[----:B------:R-:W-:Y:S02]  /*1d50*/  UMOV UR13, URZ ;  /* 0x000000ff000d7c82 */ /* 0x000fe40008000000 */
[----:B------:R1:W2:Y:S01]  /*1d60*/  SYNCS.PHASECHK.TRANS64.TRYWAIT P0, [UR4+0xd8], R0 ;  /* 0x0000d800ff0075a7 */ /* 0x0002a20008001104 */
[----:B------:R-:W-:Y:S08]  /*1d70*/  BRA.U !UP0, `(.L_x_26) ;  /* 0x0000000108c47547 */ /* 0x000ff0000b800000 */
[----:B------:R-:W-:Y:S01]  /*1d80*/  UMOV UR7, URZ ;  /* 0x000000ff00077c82 */ /* 0x000fe20008000000 */
[----:B------:R-:W-:-:S05]  /*1d90*/  UMOV UR4, UR5 ;  /* 0x0000000500047c82 */ /* 0x000fca0008000000 */
.L_x_32:
[----:B------:R-:W-:Y:S01]  /*1da0*/  ULEA UR33, UR4, UR6, 0x3 ;  /* 0x0000000604217291 */ /* 0x000fe2000f8e18ff */
[----:B------:R-:W-:Y:S01]  /*1db0*/  @!P3 MOV R2, 0x2000 ;  /* 0x000020000002b802 */ /* 0x000fe20000000f00 */
[----:B--2-4-:R-:W-:Y:S10]  /*1dc0*/  @P0 BRA `(.L_x_27) ;  /* 0x00000000000c0947 */ /* 0x014ff40003800000 */
[----:B------:R-:W-:-:S04]  /*1dd0*/  SHF.L.U32 R3, R12, 0x1f, RZ ;  /* 0x0000001f0c037819 */ /* 0x000fc800000006ff */
[----:B------:R-:W2:Y:S02]  /*1de0*/  SYNCS.PHASECHK.TRANS64.TRYWAIT P0, [UR33+0xd8], R3 ;  /* 0x0000d803ff0075a7 */ /* 0x000ea40008001121 */
[----:B--2---:R-:W-:Y:S05]  /*1df0*/  @!P0 BRA `(.L_x_28) ;  /* 0x0000005800b08947 */ /* 0x004fea0003800000 */
.L_x_27:
[----:B------:R2:W-:Y:S01]  /*1e00*/  @!P3 SYNCS.ARRIVE.TRANS64 RZ, [UR33], R2 ;  /* 0x00000002ffffb9a7 */ /* 0x0005e20008000021 */
[----:B------:R-:W-:-:S04]  /*1e10*/  ULOP3.LUT UR5, UR26, 0x2, URZ, 0xfc, !UPT ;  /* 0x000000021a057892 */ /* 0x000fc8000f8efcff */
[----:B------:R-:W-:-:S09]  /*1e20*/  UISETP.NE.AND UP0, UPT, UR5, 0x2, UPT ;  /* 0x000000020500788c */ /* 0x000fd2000bf05270 */
[----:B------:R-:W-:Y:S05]  /*1e30*/  BRA.U UP0, `(.L_x_29) ;  /* 0x0000000100047547 */ /* 0x000fea000b800000 */
[----:B------:R-:W-:Y:S05]  /*1e40*/  BPT.TRAP 0x1 ;  /* 0x000000040000795c */ /* 0x000fea0000300000 */
.L_x_29:
[----:B------:R-:W-:Y:S04]  /*1e50*/  BSSY.RECONVERGENT B0, `(.L_x_30) ;  /* 0x0000003000007945 */ /* 0x000fe80003800200 */
[----:B------:R-:W-:Y:S05]  /*1e60*/  @P2 BRA `(.L_x_31) ;  /* 0x0000000000042947 */ /* 0x000fea0003800000 */
[----:B------:R-:W-:Y:S05]  /*1e70*/  BPT.TRAP 0x1 ;  /* 0x000000040000795c */ /* 0x000fea0000300000 */
.L_x_31:
[----:B------:R-:W-:Y:S05]  /*1e80*/  BSYNC.RECONVERGENT B0 ;  /* 0x0000000000007941 */ /* 0x000fea0003800200 */
.L_x_30:
[----:B------:R-:W-:Y:S02]  /*1e90*/  UIADD3 UR5, UPT, UPT, UR4, 0x1, URZ ;  /* 0x0000000104057890 */ /* 0x000fe4000fffe0ff */
[----:B------:R-:W-:Y:S02]  /*1ea0*/  USHF.L.U32 UR4, UR4, 0xc, URZ ;  /* 0x0000000c04047899 */ /* 0x000fe400080006ff */
[----:B------:R-:W-:Y:S02]  /*1eb0*/  UISETP.NE.AND UP0, UPT, UR5, 0x1b, UPT ;  /* 0x0000001b0500788c */ /* 0x000fe4000bf05270 */
[----:B------:R-:W-:Y:S02]  /*1ec0*/  USHF.L.U32 UR34, UR7, 0x6, URZ ;  /* 0x0000000607227899 */ /* 0x000fe400080006ff */
[----:B------:R-:W-:Y:S02]  /*1ed0*/  USEL UR9, URZ, 0x1, UP0 ;  /* 0x00000001ff097887 */ /* 0x000fe40008000000 */
[----:B------:R-:W-:-:S02]  /*1ee0*/  USEL UR5, UR5, URZ, UP0 ;  /* 0x000000ff05057287 */ /* 0x000fc40008000000 */
[----:B------:R-:W-:Y:S02]  /*1ef0*/  UIADD3 UR14, UP0, UPT, UR30, 0x180, URZ ;  /* 0x000001801e0e7890 */ /* 0x000fe4000ff1e0ff */
[----:B------:R-:W-:Y:S01]  /*1f00*/  ULEA UR8, UR5, UR6, 0x3 ;  /* 0x0000000605087291 */ /* 0x000fe2000f8e18ff */
[----:B------:R-:W-:Y:S01]  /*1f10*/  LOP3.LUT R12, R12, UR9, RZ, 0x3c, !PT ;  /* 0x000000090c0c7c12 */ /* 0x000fe2000f8e3cff */
[----:B------:R-:W-:Y:S02]  /*1f20*/  UIADD3 UR7, UPT, UPT, UR7, 0x1, URZ ;  /* 0x0000000107077890 */ /* 0x000fe4000fffe0ff */
[----:B------:R-:W-:Y:S01]  /*1f30*/  UIADD3 UR16, UP1, UPT, UR30, 0x80, URZ ;  /* 0x000000801e107890 */ /* 0x000fe2000ff3e0ff */
[----:B-1----:R-:W-:Y:S01]  /*1f40*/  SHF.L.U32 R0, R12, 0x1f, RZ ;  /* 0x0000001f0c007819 */ /* 0x002fe200000006ff */
[----:B------:R-:W-:Y:S02]  /*1f50*/  ULOP3.LUT UR32, UR28, UR4, URZ, 0xfc, !UPT ;  /* 0x000000041c207292 */ /* 0x000fe4000f8efcff */
[----:B------:R-:W-:Y:S01]  /*1f60*/  UIADD3.X UR15, UPT, UPT, URZ, UR31, URZ, UP0, !UPT ;  /* 0x0000001fff0f7290 */ /* 0x000fe200087fe4ff */
[----:B------:R3:W4:Y:S01]  /*1f70*/  SYNCS.PHASECHK.TRANS64.TRYWAIT P0, [UR8+0xd8], R0 ;  /* 0x0000d800ff0075a7 */ /* 0x0007220008001108 */
[----:B------:R-:W-:-:S02]  /*1f80*/  ULOP3.LUT UR8, UR27, UR4, URZ, 0xfc, !UPT ;  /* 0x000000041b087292 */ /* 0x000fc4000f8efcff */
[----:B------:R-:W-:Y:S02]  /*1f90*/  UISETP.NE.AND UP0, UPT, UR7, UR25, UPT ;  /* 0x000000190700728c */ /* 0x000fe4000bf05270 */
[----:B------:R-:W-:Y:S02]  /*1fa0*/  UIADD3.X UR17, UPT, UPT, URZ, UR31, URZ, UP1, !UPT ;  /* 0x0000001fff117290 */ /* 0x000fe40008ffe4ff */
[----:B------:R-:W-:Y:S02]  /*1fb0*/  UIADD3 UR32, UPT, UPT, UR6, 0x2600, UR32 ;  /* 0x0000260006207890 */ /* 0x000fe4000fffe020 */
[----:B------:R-:W-:Y:S02]  /*1fc0*/  UPRMT UR13, URZ, 0x5410, UR24 ;  /* 0x00005410ff0d7896 */ /* 0x000fe40008000018 */
[----:B------:R-:W-:Y:S02]  /*1fd0*/  UIADD3 UR8, UPT, UPT, UR6, 0x1d600, UR8 ;  /* 0x0001d60006087890 */ /* 0x000fe4000fffe008 */
[----:B------:R-:W-:Y:S01]  /*1fe0*/  UPRMT UR4, URZ, 0x5410, UR21 ;  /* 0x00005410ff047896 */ /* 0x000fe20008000015 */
[----:B------:R-:W-:Y:S01]  /*1ff0*/  UMOV UR18, 0x0 ;  /* 0x0000000000127882 */ /* 0x000fe20000000000 */
[----:B------:R-:W-:Y:S01]  /*2000*/  UMOV UR19, 0x10000000 ;  /* 0x1000000000137882 */ /* 0x000fe20000000000 */
[----:B------:R-:W-:Y:S01]  /*2010*/  UMOV UR12, UR36 ;  /* 0x00000024000c7c82 */ /* 0x000fe20008000000 */
[----:B------:R-:W-:Y:S01]  /*2020*/  UMOV UR9, UR33 ;  /* 0x0000002100097c82 */ /* 0x000fe20008000000 */
[----:B------:R-:W-:Y:S01]  /*2030*/  UMOV UR10, UR34 ;  /* 0x00000022000a7c82 */ /* 0x000fe20008000000 */
[----:B------:R1:W-:Y:S03]  /*2040*/  UTMALDG.3D.MULTICAST [UR32], [UR16], UR13, desc[UR18] ;  /* 0x00001220100073b4 */ /* 0x0003e6000801180d */
[----:B------:R2:W-:Y:S01]  /*2050*/  UTMALDG.3D.MULTICAST [UR8], [UR14], UR4, desc[UR18] ;  /* 0x000012080e0073b4 */ /* 0x0005e20008011804 */
[----:B-1----:R-:W-:Y:S01]  /*2060*/  UMOV UR13, UR25 ;  /* 0x00000019000d7c82 */ /* 0x002fe20008000000 */
[----:B--2---:R-:W-:Y:S01]  /*2070*/  UMOV UR4, UR5 ;  /* 0x0000000500047c82 */ /* 0x004fe20008000000 */
[----:B---3--:R-:W-:Y:S05]  /*2080*/  BRA.U UP0, `(.L_x_32) ;  /* 0xfffffffd00447547 */ /* 0x008fea000b83ffff */
.L_x_26:
[----:B------:R-:W-:Y:S01]  /*2090*/  ULEA UR4, UR5, UR6, 0x3 ;  /* 0x0000000605047291 */ /* 0x000fe2000f8e18ff */
[----:B-1----:R-:W-:Y:S01]  /*20a0*/  SHF.L.U32 R0, R12, 0x1f, RZ ;  /* 0x0000001f0c007819 */ /* 0x002fe200000006ff */
[----:B------:R-:W-:Y:S01]  /*20b0*/  @!P1 SYNCS.ARRIVE.TRANS64.A1T0 RZ, [UR6+0x1c8], RZ ;  /* 0x0001c8ffffff99a7 */ /* 0x000fe20008100006 */
[----:B------:R-:W-:-:S06]  /*20c0*/  UISETP.GT.AND UP0, UPT, UR43, UR42, UPT ;  /* 0x0000002a2b00728c */ /* 0x000fcc000bf04270 */
[----:B--2-4-:R1:W2:Y:S03]  /*20d0*/  SYNCS.PHASECHK.TRANS64.TRYWAIT P0, [UR4+0xd8], R0 ;  /* 0x0000d800ff0075a7 */ /* 0x0142a60008001104 */
[----:B------:R-:W-:Y:S05]  /*20e0*/  BRA.U !UP0, `(.L_x_33) ;  /* 0x0000000108c87547 */ /* 0x000fea000b800000 */
[----:B------:R-:W-:Y:S01]  /*20f0*/  UIADD3 UR29, UPT, UPT, UR47, UR13, URZ ;  /* 0x0000000d2f1d7290 */ /* 0x000fe2000fffe0ff */
[----:B------:R-:W-:-:S11]  /*2100*/  UMOV UR4, UR5 ;  /* 0x0000000500047c82 */ /* 0x000fd60008000000 */
.L_x_39:
[----:B------:R-:W-:Y:S01]  /*2110*/  ULEA UR17, UR4, UR6, 0x3 ;  /* 0x0000000604117291 */ /* 0x000fe2000f8e18ff */
[----:B--2---:R-:W-:Y:S01]  /*2120*/  @!P3 MOV R2, 0x2000 ;  /* 0x000020000002b802 */ /* 0x004fe20000000f00 */
[----:B--2-4-:R-:W-:Y:S10]  /*2130*/  @P0 BRA `(.L_x_34) ;  /* 0x00000000000c0947 */ /* 0x014ff40003800000 */
[----:B------:R-:W-:-:S04]  /*2140*/  SHF.L.U32 R3, R12, 0x1f, RZ ;  /* 0x0000001f0c037819 */ /* 0x000fc800000006ff */
[----:B------:R-:W2:Y:S02]  /*2150*/  SYNCS.PHASECHK.TRANS64.TRYWAIT P0, [UR17+0xd8], R3 ;  /* 0x0000d803ff0075a7 */ /* 0x000ea40008001111 */
[----:B--2---:R-:W-:Y:S05]  /*2160*/  @!P0 BRA `(.L_x_35) ;  /* 0x0000005400ec8947 */ /* 0x004fea0003800000 */
.L_x_34:
[----:B------:R2:W-:Y:S01]  /*2170*/  @!P3 SYNCS.ARRIVE.TRANS64 RZ, [UR17], R2 ;  /* 0x00000002ffffb9a7 */ /* 0x0005e20008000011 */
[----:B------:R-:W-:-:S04]  /*2180*/  ULOP3.LUT UR5, UR26, 0x2, URZ, 0xfc, !UPT ;  /* 0x000000021a057892 */ /* 0x000fc8000f8efcff */
[----:B------:R-:W-:-:S09]  /*2190*/  UISETP.NE.AND UP0, UPT, UR5, 0x2, UPT ;  /* 0x000000020500788c */ /* 0x000fd2000bf05270 */
[----:B------:R-:W-:Y:S05]  /*21a0*/  BRA.U UP0, `(.L_x_36) ;  /* 0x0000000100047547 */ /* 0x000fea000b800000 */
[----:B------:R-:W-:Y:S05]  /*21b0*/  BPT.TRAP 0x1 ;  /* 0x000000040000795c */ /* 0x000fea0000300000 */
.L_x_36:
[----:B------:R-:W-:Y:S04]  /*21c0*/  BSSY.RECONVERGENT B0, `(.L_x_37) ;  /* 0x0000003000007945 */ /* 0x000fe80003800200 */
[----:B------:R-:W-:Y:S05]  /*21d0*/  @P2 BRA `(.L_x_38) ;  /* 0x0000000000042947 */ /* 0x000fea0003800000 */
[----:B------:R-:W-:Y:S05]  /*21e0*/  BPT.TRAP 0x1 ;  /* 0x000000040000795c */ /* 0x000fea0000300000 */
.L_x_38:
[----:B------:R-:W-:Y:S05]  /*21f0*/  BSYNC.RECONVERGENT B0 ;  /* 0x0000000000007941 */ /* 0x000fea0003800200 */
.L_x_37:
        /* <DEDUP_REMOVED lines=17> */
[----:B------:R-:W-:Y:S02]  /*2310*/  UIADD3 UR16, UPT, UPT, UR6, 0x2600, UR16 ;  /* 0x0000260006107890 */ /* 0x000fe4000fffe010 */
[----:B------:R-:W-:Y:S02]  /*2320*/  UIADD3.X UR15, UPT, UPT, URZ, UR31, URZ, UP1, !UPT ;  /* 0x0000001fff0f7290 */ /* 0x000fe40008ffe4ff */
        /* <DEDUP_REMOVED lines=8> */
[----:B------:R-:W-:Y:S01]  /*23b0*/  UMOV UR9, UR17 ;  /* 0x0000001100097c82 */ /* 0x000fe20008000000 */
[----:B------:R-:W-:Y:S01]  /*23c0*/  UMOV UR10, UR18 ;  /* 0x00000012000a7c82 */ /* 0x000fe20008000000 */
[----:B------:R-:W-:Y:S01]  /*23d0*/  UTMALDG.3D.MULTICAST [UR16], [UR14], UR7, desc[UR32] ;  /* 0x000020100e0073b4 */ /* 0x000fe20008011807 */
[----:B------:R1:W-:Y:S02]  /*23e0*/  UTMALDG.3D.MULTICAST [UR8], [UR22], UR4, desc[UR32] ;  /* 0x00002008160073b4 */ /* 0x0003e40008011804 */
[----:B-1----:R-:W-:Y:S01]  /*23f0*/  UMOV UR4, UR5 ;  /* 0x0000000500047c82 */ /* 0x002fe20008000000 */
[----:B---3--:R-:W-:Y:S05]  /*2400*/  BRA.U UP0, `(.L_x_39) ;  /* 0xfffffffd00407547 */ /* 0x008fea000b83ffff */
.L_x_33:
[C---:B------:R-:W-:Y:S01]  /*2410*/  LEA R3, R11.reuse, UR6, 0x3 ;  /* 0x000000060b037c11 */ /* 0x040fe2000f8e18ff */
[----:B------:R-:W-:Y:S01]  /*2420*/  NOP ;  /* 0x0000000000007918 */ /* 0x000fe20000000000 */
[----:B-1----:R-:W-:Y:S02]  /*2430*/  SHF.L.U32 R0, R10, 0x1f, RZ ;  /* 0x0000001f0a007819 */ /* 0x002fe400000006ff */
[----:B------:R-:W-:Y:S02]  /*2440*/  LEA R4, R11, UR6, 0x4 ;  /* 0x000000060b047c11 */ /* 0x000fe4000f8e20ff */
[----:B--2-4-:R-:W1:Y:S02]  /*2450*/  SYNCS.PHASECHK.TRANS64.TRYWAIT P0, [R3+URZ+0x1d0], R0 ;  /* 0x0001d000030075a7 */ /* 0x014e6400080011ff */
[----:B-1----:R-:W-:Y:S05]  /*2460*/  @!P0 BRA `(.L_x_40) ;  /* 0x0000005400448947 */ /* 0x002fea0003800000 */
.L_x_129:
[----:B------:R-:W2:Y:S01]  /*2470*/  LDS.128 R4, [R4+0x260] ;  /* 0x0002600004047984 */ /* 0x000ea20000000c00 */
[----:B------:R-:W-:Y:S01]  /*2480*/  UISETP.GE.AND UP0, UPT, UR40, 0x1, UPT ;  /* 0x000000012800788c */ /* 0x000fe2000bf06270 */
[----:B------:R-:W-:Y:S01]  /*2490*/  @!PT LDS RZ, [RZ] ;  /* 0x00000000fffff984 */ /* 0x000fe20000000800 */
[----:B------:R-:W-:Y:S01]  /*24a0*/  @!PT LDS RZ, [RZ] ;  /* 0x00000000fffff984 */ /* 0x000fe20000000800 */
[----:B------:R-:W-:Y:S01]  /*24b0*/  @!PT LDS RZ, [RZ] ;  /* 0x00000000fffff984 */ /* 0x000fe20000000800 */
[----:B------:R-:W-:Y:S01]  /*24c0*/  @!PT LDS RZ, [RZ] ;  /* 0x00000000fffff984 */ /* 0x000fe20000000800 */
[----:B------:R3:W-:Y:S06]  /*24d0*/  MEMBAR.ALL.CTA ;  /* 0x0000000000007992 */ /* 0x0007ec0000008000 */
[----:B---3--:R-:W3:Y:S01]  /*24e0*/  FENCE.VIEW.ASYNC.S ;  /* 0x00000000000073c6 */ /* 0x008ee20000000000 */
[----:B--2---:R-:W-:-:S13]  /*24f0*/  LOP3.LUT P0, RZ, R6, 0x1, RZ, 0xc0, !PT ;  /* 0x0000000106ff7812 */ /* 0x004fda000780c0ff */
[----:B---3--:R-:W-:Y:S01]  /*2500*/  VOTEU.ANY UP1, P0 ;  /* 0x0000000000ff7886 */ /* 0x008fe20000020100 */
[----:B------:R-:W-:-:S13]  /*2510*/  PLOP3.LUT P0, PT, PT, PT, UP1, 0x80, 0x8 ;  /* 0x000000000008781c */ /* 0x000fda0003f0f018 */
[----:B-1----:R-:W-:Y:S02]  /*2520*/  @P0 LOP3.LUT R0, R5, 0xffff, RZ, 0xc0, !PT ;  /* 0x0000ffff05000812 */ /* 0x002fe400078ec0ff */
[----:B------:R-:W-:Y:S02]  /*2530*/  @P0 MOV R2, R4 ;  /* 0x0000000400020202 */ /* 0x000fe40000000f00 */
[----:B------:R-:W-:Y:S01]  /*2540*/  @P0 R2UR UR7, R0 ;  /* 0x00000000000702ca */ /* 0x000fe200000e0000 */
[----:B------:R-:W-:Y:S01]  /*2550*/  VIADD R0, R3, 0x1e0 ;  /* 0x000001e003007836 */ /* 0x000fe20000000000 */
[----:B------:R-:W-:Y:S02]  /*2560*/  @P0 SHF.R.U32.HI R4, RZ, 0x10, R5 ;  /* 0x00000010ff040819 */ /* 0x000fe40000011605 */
[----:B------:R-:W-:Y:S02]  /*2570*/  @P0 R2UR UR8, R2 ;  /* 0x00000000020802ca */ /* 0x000fe400000e0000 */
[----:B------:R-:W-:-:S02]  /*2580*/  PRMT R0, RZ, 0x654, R0 ;  /* 0x00000654ff007816 */ /* 0x000fc40000000000 */
[----:B------:R-:W-:Y:S02]  /*2590*/  @P0 R2UR UR4, R4 ;  /* 0x00000000040402ca */ /* 0x000fe400000e0000 */
[----:B------:R1:W-:Y:S03]  /*25a0*/  SYNCS.ARRIVE.TRANS64.RED.A1T0 RZ, [R0+URZ], RZ ;  /* 0x000000ff00ff79a7 */ /* 0x0003e600081004ff */
[----:B------:R-:W-:-:S04]  /*25b0*/  @UP1 UMOV UR37, UR7 ;  /* 0x0000000700251c82 */ /* 0x000fc80008000000 */
[----:B------:R-:W-:-:S04]  /*25c0*/  @UP1 UMOV UR38, UR8 ;  /* 0x0000000800261c82 */ /* 0x000fc80008000000 */
[----:B------:R-:W-:Y:S01]  /*25d0*/  @UP1 UMOV UR36, UR4 ;  /* 0x0000000400241c82 */ /* 0x000fe20008000000 */
[----:B------:R-:W-:Y:S05]  /*25e0*/  BRA.U !UP0, `(.L_x_41) ;  /* 0x0000000108d47547 */ /* 0x000fea000b800000 */
[----:B------:R-:W2:Y:S01]  /*25f0*/  LDCU.128 UR12, c[0x0][0xb10] ;  /* 0x00016200ff0c77ac */ /* 0x000ea20008000c00 */
[----:B------:R-:W3:Y:S01]  /*2600*/  LDCU UR29, c[0x0][0xb20] ;  /* 0x00016400ff1d77ac */ /* 0x000ee20008000800 */
[----:B------:R-:W4:Y:S01]  /*2610*/  LDCU UR20, c[0x0][0xb0c] ;  /* 0x00016180ff1477ac */ /* 0x000f220008000800 */
[----:B------:R-:W1:Y:S01]  /*2620*/  LDCU.64 UR10, c[0x0][0xb28] ;  /* 0x00016500ff0a77ac */ /* 0x000e620008000a00 */
[----:B------:R-:W-:Y:S02]  /*2630*/  UISETP.NE.AND UP3, UPT, UR40, 0x1, UPT ;  /* 0x000000012800788c */ /* 0x000fe4000bf65270 */
[----:B--2---:R-:W-:Y:S02]  /*2640*/  UIMAD.WIDE.U32 UR16, UR39, UR15, URZ ;  /* 0x0000000f271072a5 */ /* 0x004fe4000f8e00ff */
[----:B------:R-:W-:Y:S02]  /*2650*/  UIMAD.WIDE.U32 UR8, UR41, UR12, URZ ;  /* 0x0000000c290872a5 */ /* 0x000fe4000f8e00ff */
[----:B------:R-:W-:-:S02]  /*2660*/  UISETP.NE.AND UP0, UPT, UR14, 0x1, UPT ;  /* 0x000000010e00788c */ /* 0x000fc4000bf05270 */
[----:B------:R-:W-:Y:S01]  /*2670*/  UIMAD.WIDE.U32 UR22, UR37, UR15, URZ ;  /* 0x0000000f251672a5 */ /* 0x000fe2000f8e00ff */
[----:B------:R-:W-:Y:S02]  /*2680*/  UMOV UR16, UR17 ;  /* 0x0000001100107c82 */ /* 0x000fe40008000000 */
[----:B------:R-:W-:Y:S01]  /*2690*/  UMOV UR8, UR9 ;  /* 0x0000000900087c82 */ /* 0x000fe20008000000 */
[----:B---3--:R-:W-:Y:S02]  /*26a0*/  USHF.R.U32.HI UR16, URZ, UR29, UR16 ;  /* 0x0000001dff107299 */ /* 0x008fe40008011610 */
[----:B----4-:R-:W-:Y:S02]  /*26b0*/  UISETP.NE.AND UP2, UPT, UR20, 0x1, UPT ;  /* 0x000000011400788c */ /* 0x010fe4000bf45270 */
[----:B------:R-:W-:Y:S02]  /*26c0*/  USHF.R.U32.HI UR8, URZ, UR13, UR8 ;  /* 0x0000000dff087299 */ /* 0x000fe40008011608 */
[----:B------:R-:W-:-:S02]  /*26d0*/  USEL UR7, UR39, UR16, !UP0 ;  /* 0x0000001027077287 */ /* 0x000fc4000c000000 */
[----:B------:R-:W-:Y:S02]  /*26e0*/  USEL UR8, UR41, UR8, !UP2 ;  /* 0x0000000829087287 */ /* 0x000fe4000d000000 */
[----:B-1----:R-:W-:Y:S01]  /*26f0*/  UIMAD.WIDE.U32 UR16, UR7, UR10, URZ ;  /* 0x0000000a071072a5 */ /* 0x002fe2000f8e00ff */
[----:B------:R-:W-:Y:S01]  /*2700*/  UMOV UR4, UR23 ;  /* 0x0000001700047c82 */ /* 0x000fe20008000000 */
[----:B------:R-:W-:Y:S02]  /*2710*/  UIMAD.WIDE.U32 UR18, UR38, UR12, URZ ;  /* 0x0000000c261272a5 */ /* 0x000fe4000f8e00ff */
[----:B------:R-:W-:-:S03]  /*2720*/  UIMAD.WIDE.U32 UR22, UR8, UR10, URZ ;  /* 0x0000000a081672a5 */ /* 0x000fc6000f8e00ff */
[----:B------:R-:W-:Y:S01]  /*2730*/  UMOV UR16, UR17 ;  /* 0x0000001100107c82 */ /* 0x000fe20008000000 */
[----:B------:R-:W-:Y:S02]  /*2740*/  USHF.R.U32.HI UR4, URZ, UR29, UR4 ;  /* 0x0000001dff047299 */ /* 0x000fe40008011604 */
[----:B------:R-:W-:Y:S01]  /*2750*/  @UP3 USHF.R.U32.HI UR7, URZ, UR11, UR16 ;  /* 0x0000000bff073299 */ /* 0x000fe20008011610 */
[----:B------:R-:W-:Y:S01]  /*2760*/  UMOV UR18, UR19 ;  /* 0x0000001300127c82 */ /* 0x000fe20008000000 */
[----:B------:R-:W-:Y:S01]  /*2770*/  UMOV UR22, UR23 ;  /* 0x0000001700167c82 */ /* 0x000fe20008000000 */
[----:B------:R-:W-:Y:S02]  /*2780*/  USHF.R.U32.HI UR13, URZ, UR13, UR18 ;  /* 0x0000000dff0d7299 */ /* 0x000fe40008011612 */
[----:B------:R-:W-:Y:S02]  /*2790*/  USEL UR4, UR37, UR4, !UP0 ;  /* 0x0000000425047287 */ /* 0x000fe4000c000000 */
[----:B------:R-:W-:-:S02]  /*27a0*/  @UP3 USHF.R.U32.HI UR8, URZ, UR11, UR22 ;  /* 0x0000000bff083299 */ /* 0x000fc40008011616 */
[----:B------:R-:W-:Y:S02]  /*27b0*/  UIMAD UR9, UR40, UR7, URZ ;  /* 0x00000007280972a4 */ /* 0x000fe4000f8e02ff */
[----:B------:R-:W-:Y:S02]  /*27c0*/  USEL UR7, UR38, UR13, !UP2 ;  /* 0x0000000d26077287 */ /* 0x000fe4000d000000 */
[----:B------:R-:W-:Y:S02]  /*27d0*/  UIMAD UR12, UR40, UR8, URZ ;  /* 0x00000008280c72a4 */ /* 0x000fe4000f8e02ff */
[----:B------:R-:W-:Y:S02]  /*27e0*/  UISETP.GE.AND UP0, UPT, UR4, UR9, UPT ;  /* 0x000000090400728c */ /* 0x000fe4000bf06270 */
[----:B------:R-:W-:Y:S02]  /*27f0*/  UIMAD.WIDE.U32 UR16, UR4, UR10, URZ ;  /* 0x0000000a041072a5 */ /* 0x000fe4000f8e00ff */
[----:B------:R-:W-:-:S02]  /*2800*/  UISETP.GE.OR UP0, UPT, UR7, UR12, UP0 ;  /* 0x0000000c0700728c */ /* 0x000fc40008706670 */
        /* <DEDUP_REMOVED lines=19> */
.L_x_41:
[----:B------:R-:W2:Y:S02]  /*2940*/  LDCU UR4, c[0x0][0xb30] ;  /* 0x00016600ff0477ac */ /* 0x000ea40008000800 */
[----:B--2---:R-:W-:-:S09]  /*2950*/  UISETP.NE.AND UP0, UPT, UR4, 0x1, UPT ;  /* 0x000000010400788c */ /* 0x004fd2000bf05270 */
[----:B------:R-:W-:Y:S05]  /*2960*/  BRA.U UP0, `(.L_x_42) ;  /* 0x0000000100447547 */ /* 0x000fea000b800000 */
        /* <DEDUP_REMOVED lines=17> */
.L_x_42:
[----:B------:R-:W-:Y:S01]  /*2a80*/  VIADD R11, R11, 0x1 ;  /* 0x000000010b0b7836 */ /* 0x000fe20000000000 */
[----:B------:R-:W-:Y:S01]  /*2a90*/  PLOP3.LUT P1, PT, PT, PT, PT, 0x80, 0x8 ;  /* 0x000000000008781c */ /* 0x000fe20003f2f070 */
[----:B------:R-:W-:Y:S02]  /*2aa0*/  UIADD3 UR46, UPT, UPT, UR38, UR57, URZ ;  /* 0x00000039262e7290 */ /* 0x000fe4000fffe0ff */
[----:B------:R-:W-:Y:S01]  /*2ab0*/  UIADD3 UR45, UPT, UPT, UR37, UR60, URZ ;  /* 0x0000003c252d7290 */ /* 0x000fe2000fffe0ff */
[----:B------:R-:W-:-:S04]  /*2ac0*/  ISETP.NE.AND P0, PT, R11, 0x2, PT ;  /* 0x000000020b00780c */ /* 0x000fc80003f05270 */
[----:B-1----:R-:W-:Y:S02]  /*2ad0*/  SEL R0, RZ, 0x1, P0 ;  /* 0x00000001ff007807 */ /* 0x002fe40000000000 */
[----:B------:R-:W-:Y:S02]  /*2ae0*/  SEL R11, R11, RZ, P0 ;  /* 0x000000ff0b0b7207 */ /* 0x000fe40000000000 */
[----:B------:R-:W-:Y:S01]  /*2af0*/  LOP3.LUT R10, R10, R0, RZ, 0x3c, !PT ;  /* 0x000000000a0a7212 */ /* 0x000fe200078e3cff */
[----:B------:R-:W-:Y:S06]  /*2b00*/  BRA.U UP1, `(.L_x_43) ;  /* 0xfffffff101307547 */ /* 0x000fec000b83ffff */
[----:B------:R-:W-:Y:S01]  /*2b10*/  UIADD3 UR7, UPT, UPT, UR6, 0xd8, URZ ;  /* 0x000000d806077890 */ /* 0x000fe2000fffe0ff */
[----:B------:R-:W-:-:S03]  /*2b20*/  SHF.L.U32 R2, R12, 0x1f, RZ ;  /* 0x0000001f0c027819 */ /* 0x000fc600000006ff */
[----:B------:R-:W-:-:S09]  /*2b30*/  ULEA UR4, UR5, UR7, 0x3 ;  /* 0x0000000705047291 */ /* 0x000fd2000f8e18ff */
[----:B------:R-:W1:Y:S02]  /*2b40*/  SYNCS.PHASECHK.TRANS64.TRYWAIT P0, [UR4], R2 ;  /* 0x00000002ff0075a7 */ /* 0x000e640008001104 */
[----:B-1----:R-:W-:Y:S05]  /*2b50*/  @!P0 BRA `(.L_x_44) ;  /* 0x0000004c009c8947 */ /* 0x002fea0003800000 */
.L_x_131:
[----:B------:R-:W-:-:S04]  /*2b60*/  UIADD3 UR4, UPT, UPT, UR5, 0x1, URZ ;  /* 0x0000000105047890 */ /* 0x000fc8000fffe0ff */
[----:B------:R-:W-:-:S04]  /*2b70*/  UISETP.NE.AND UP0, UPT, UR4, 0x1b, UPT ;  /* 0x0000001b0400788c */ /* 0x000fc8000bf05270 */
[----:B------:R-:W-:Y:S02]  /*2b80*/  USEL UR6, URZ, 0x1, UP0 ;  /* 0x00000001ff067887 */ /* 0x000fe40008000000 */
[----:B------:R-:W-:-:S04]  /*2b90*/  USEL UR4, UR4, URZ, UP0 ;  /* 0x000000ff04047287 */ /* 0x000fc80008000000 */
[----:B------:R-:W-:Y:S01]  /*2ba0*/  ULEA UR5, UR4, UR7, 0x3 ;  /* 0x0000000704057291 */ /* 0x000fe2000f8e18ff */
[----:B-1----:R-:W-:-:S04]  /*2bb0*/  LOP3.LUT R2, R12, UR6, RZ, 0x3c, !PT ;  /* 0x000000060c027c12 */ /* 0x002fc8000f8e3cff */
[----:B------:R-:W-:-:S04]  /*2bc0*/  SHF.L.U32 R3, R2, 0x1f, RZ ;  /* 0x0000001f02037819 */ /* 0x000fc800000006ff */
[----:B------:R-:W1:Y:S02]  /*2bd0*/  SYNCS.PHASECHK.TRANS64.TRYWAIT P0, [UR5], R3 ;  /* 0x00000003ff0075a7 */ /* 0x000e640008001105 */
[----:B-1----:R-:W-:Y:S05]  /*2be0*/  @!P0 BRA `(.L_x_45) ;  /* 0x0000004c00908947 */ /* 0x002fea0003800000 */
.L_x_133:
[----:B------:R-:W-:-:S04]  /*2bf0*/  UIADD3 UR4, UPT, UPT, UR4, 0x1, URZ ;  /* 0x0000000104047890 */ /* 0x000fc8000fffe0ff */
[----:B------:R-:W-:-:S04]  /*2c00*/  UISETP.NE.AND UP0, UPT, UR4, 0x1b, UPT ;  /* 0x0000001b0400788c */ /* 0x000fc8000bf05270 */
[----:B------:R-:W-:Y:S02]  /*2c10*/  USEL UR6, URZ, 0x1, UP0 ;  /* 0x00000001ff067887 */ /* 0x000fe40008000000 */
[----:B------:R-:W-:-:S04]  /*2c20*/  USEL UR4, UR4, URZ, UP0 ;  /* 0x000000ff04047287 */ /* 0x000fc80008000000 */
[----:B------:R-:W-:Y:S01]  /*2c30*/  ULEA UR5, UR4, UR7, 0x3 ;  /* 0x0000000704057291 */ /* 0x000fe2000f8e18ff */
[----:B------:R-:W-:-:S04]  /*2c40*/  LOP3.LUT R2, R2, UR6, RZ, 0x3c, !PT ;  /* 0x0000000602027c12 */ /* 0x000fc8000f8e3cff */
[----:B-1----:R-:W-:-:S04]  /*2c50*/  SHF.L.U32 R3, R2, 0x1f, RZ ;  /* 0x0000001f02037819 */ /* 0x002fc800000006ff */
[----:B------:R-:W1:Y:S02]  /*2c60*/  SYNCS.PHASECHK.TRANS64.TRYWAIT P0, [UR5], R3 ;  /* 0x00000003ff0075a7 */ /* 0x000e640008001105 */
[----:B-1----:R-:W-:Y:S05]  /*2c70*/  @!P0 BRA `(.L_x_46) ;  /* 0x0000004c00848947 */ /* 0x002fea0003800000 */
.L_x_135:
        /* <DEDUP_REMOVED lines=9> */
.L_x_137:
        /* <DEDUP_REMOVED lines=9> */
.L_x_139:
        /* <DEDUP_REMOVED lines=9> */
.L_x_141:
        /* <DEDUP_REMOVED lines=9> */
.L_x_143:
        /* <DEDUP_REMOVED lines=9> */
.L_x_145:
        /* <DEDUP_REMOVED lines=9> */
.L_x_147:
        /* <DEDUP_REMOVED lines=9> */
.L_x_149:
        /* <DEDUP_REMOVED lines=9> */
.L_x_151:
        /* <DEDUP_REMOVED lines=9> */
.L_x_153:
        /* <DEDUP_REMOVED lines=9> */
.L_x_155:
        /* <DEDUP_REMOVED lines=9> */
.L_x_157:
        /* <DEDUP_REMOVED lines=9> */
.L_x_159:
        /* <DEDUP_REMOVED lines=9> */
.L_x_161:
        /* <DEDUP_REMOVED lines=9> */
.L_x_163:
        /* <DEDUP_REMOVED lines=9> */
.L_x_165:
        /* <DEDUP_REMOVED lines=9> */
.L_x_167:
        /* <DEDUP_REMOVED lines=9> */
.L_x_169:
        /* <DEDUP_REMOVED lines=9> */
.L_x_171:
        /* <DEDUP_REMOVED lines=9> */
.L_x_173:
        /* <DEDUP_REMOVED lines=9> */
.L_x_175:
        /* <DEDUP_REMOVED lines=9> */
.L_x_177:
        /* <DEDUP_REMOVED lines=9> */
.L_x_179:
        /* <DEDUP_REMOVED lines=9> */
.L_x_181:
[----:B------:R-:W-:-:S04]  /*3970*/  UIADD3 UR4, UPT, UPT, UR4, 0x1, URZ ;  /* 0x0000000104047890 */ /* 0x000fc8000fffe0ff */
[----:B------:R-:W-:-:S04]  /*3980*/  UISETP.NE.AND UP0, UPT, UR4, 0x1b, UPT ;  /* 0x0000001b0400788c */ /* 0x000fc8000bf05270 */
[----:B------:R-:W-:Y:S02]  /*3990*/  USEL UR5, URZ, 0x1, UP0 ;  /* 0x00000001ff057887 */ /* 0x000fe40008000000 */
[----:B------:R-:W-:-:S04]  /*39a0*/  USEL UR4, UR4, URZ, UP0 ;  /* 0x000000ff04047287 */ /* 0x000fc80008000000 */
[----:B------:R-:W-:Y:S01]  /*39b0*/  ULEA UR4, UR4, UR7, 0x3 ;  /* 0x0000000704047291 */ /* 0x000fe2000f8e18ff */
[----:B------:R-:W-:-:S04]  /*39c0*/  LOP3.LUT R2, R2, UR5, RZ, 0x3c, !PT ;  /* 0x0000000502027c12 */ /* 0x000fc8000f8e3cff */
[----:B------:R-:W-:Y:S01]  /*39d0*/  SHF.L.U32 R2, R2, 0x1f, RZ ;  /* 0x0000001f02027819 */ /* 0x000fe200000006ff */
[----:B-1----:R-:W-:-:S07]  /*39e0*/  IMAD.U32 R0, RZ, RZ, UR4 ;  /* 0x00000004ff007e24 */ /* 0x002fce000f8e00ff */
.L_x_70:
[----:B-1----:R1:W2:Y:S02]  /*39f0*/  SYNCS.PHASECHK.TRANS64.TRYWAIT P0, [R0+URZ], R2 ;  /* 0x00000002000075a7 */ /* 0x0022a400080011ff */
[----:B--2---:R-:W-:Y:S05]  /*3a00*/  @!P0 NANOSLEEP.SYNCS 0x989680 ;  /* 0x009896800000895d */ /* 0x004fea0003900000 */
[----:B------:R-:W2:Y:S02]  /*3a10*/  @!P0 SYNCS.PHASECHK.TRANS64 P0, [R0+URZ], R2 ;  /* 0x00000002000085a7 */ /* 0x000ea400080010ff */
[----:B--2---:R-:W-:Y:S05]  /*3a20*/  @P0 EXIT ;  /* 0x000000000000094d */ /* 0x004fea0003800000 */
[----:B------:R-:W-:Y:S05]  /*3a30*/  BRA `(.L_x_70) ;  /* 0xfffffffc00ec7947 */ /* 0x000fea000383ffff */
.L_x_23:
[----:B------:R-:W-:-:S04]  /*3a40*/  UISETP.NE.AND UP0, UPT, UR48, URZ, UPT ;  /* 0x000000ff3000728c */ /* 0x000fc8000bf05270 */
[----:B------:R-:W-:-:S09]  /*3a50*/  UISETP.NE.OR UP0, UPT, UR22, 0x1, UP0 ;  /* 0x000000011600788c */ /* 0x000fd20008705670 */
[----:B------:R-:W-:Y:S05]  /*3a60*/  BRA.U UP0, `(.L_x_71) ;  /* 0x0000000500487547 */ /* 0x000fea000b800000 */
[----:B------:R-:W-:Y:S01]  /*3a70*/  ISETP.GE.U32.AND P2, PT, R0, 0x4, PT ;  /* 0x000000040000780c */ /* 0x000fe20003f46070 */
[----:B------:R-:W-:Y:S01]  /*3a80*/  IMAD.MOV.U32 R12, RZ, RZ, 0x1 ;  /* 0x00000001ff0c7424 */ /* 0x000fe200078e00ff */
[----:B------:R-:W-:Y:S02]  /*3a90*/  CS2R R10, SRZ ;  /* 0x00000000000a7805 */ /* 0x000fe4000001ff00 */
[----:B------:R-:W-:Y:S01]  /*3aa0*/  CS2R R8, SRZ ;  /* 0x0000000000087805 */ /* 0x000fe2000001ff00 */
[----:B------:R-:W-:Y:S01]  /*3ab0*/  UMOV UR6, 0x400 ;  /* 0x0000040000067882 */ /* 0x000fe20000000000 */
[----:B------:R-:W-:Y:S01]  /*3ac0*/  UMOV UR5, URZ ;  /* 0x000000ff00057c82 */ /* 0x000fe20008000000 */
[----:B------:R-:W-:-:S12]  /*3ad0*/  ULEA UR6, UR48, UR6, 0x18 ;  /* 0x0000000630067291 */ /* 0x000fd8000f8ec0ff */
.L_x_75:
[----:B------:R-:W-:Y:S02]  /*3ae0*/  LEA R2, R8, UR6, 0x3 ;  /* 0x0000000608027c11 */ /* 0x000fe4000f8e18ff */
[----:B------:R-:W-:-:S03]  /*3af0*/  SHF.L.U32 R4, R9, 0x1f, RZ ;  /* 0x0000001f09047819 */ /* 0x000fc600000006ff */
[----:B------:R-:W-:Y:S01]  /*3b00*/  VIADD R5, R2, 0x240 ;  /* 0x0000024002057836 */ /* 0x000fe20000000000 */
[----:B------:R-:W2:Y:S02]  /*3b10*/  SYNCS.PHASECHK.TRANS64.TRYWAIT P0, [R2+URZ+0x230], R4 ;  /* 0x00023004020075a7 */ /* 0x000ea400080011ff */
[----:B--2---:R-:W-:Y:S05]  /*3b20*/  @!P0 BRA `(.L_x_72) ;  /* 0x0000004800188947 */ /* 0x004fea0003800000 */
.L_x_182:
[----:B------:R-:W-:Y:S01]  /*3b30*/  ULEA UR4, UR5, UR6, 0x3 ;  /* 0x0000000605047291 */ /* 0x000fe2000f8e18ff */
[----:B--2---:R-:W-:Y:S01]  /*3b40*/  PRMT R2, RZ, 0x654, R5 ;  /* 0x00000654ff027816 */ /* 0x004fe20000000005 */
[----:B------:R-:W-:Y:S01]  /*3b50*/  @!P2 IMAD.MOV.U32 R4, RZ, RZ, 0x10 ;  /* 0x00000010ff04a424 */ /* 0x000fe200078e00ff */
[----:B------:R-:W-:Y:S01]  /*3b60*/  SHF.L.U32 R5, R12, 0x1f, RZ ;  /* 0x0000001f0c057819 */ /* 0x000fe200000006ff */
[----:B------:R-:W-:Y:S01]  /*3b70*/  UIADD3 UR7, UPT, UPT, UR4, 0x1d0, URZ ;  /* 0x000001d004077890 */ /* 0x000fe2000fffe0ff */
[----:B------:R2:W-:Y:S05]  /*3b80*/  SYNCS.ARRIVE.TRANS64.RED.A1T0 RZ, [R2+URZ], RZ ;  /* 0x000000ff02ff79a7 */ /* 0x0005ea00081004ff */
[----:B------:R-:W-:Y:S01]  /*3b90*/  IMAD.U32 R6, RZ, RZ, UR7 ;  /* 0x00000007ff067e24 */ /* 0x000fe2000f8e00ff */
[----:B------:R-:W3:Y:S04]  /*3ba0*/  SYNCS.PHASECHK.TRANS64.TRYWAIT P0, [UR4+0x1e0], R5 ;  /* 0x0001e005ff0075a7 */ /* 0x000ee80008001104 */
[----:B------:R-:W-:Y:S01]  /*3bb0*/  PRMT R6, R0, 0x654, R6 ;  /* 0x0000065400067816 */ /* 0x000fe20000000006 */
[----:B--23--:R-:W-:Y:S06]  /*3bc0*/  @!P0 BRA `(.L_x_73) ;  /* 0x0000004800048947 */ /* 0x00cfec0003800000 */
.L_x_184:
[----:B------:R-:W-:Y:S01]  /*3bd0*/  ULEA UR8, UR5, UR6, 0x4 ;  /* 0x0000000605087291 */ /* 0x000fe2000f8e20ff */
[----:B------:R-:W-:Y:S01]  /*3be0*/  SEL R3, R6, R3, !P2 ;  /* 0x0000000306037207 */ /* 0x000fe20005000000 */
[----:B------:R-:W-:Y:S01]  /*3bf0*/  UIADD3 UR9, UPT, UPT, UR4, 0x1d0, URZ ;  /* 0x000001d004097890 */ /* 0x000fe2000fffe0ff */
[----:B--2---:R-:W-:Y:S01]  /*3c00*/  LEA R2, R11, UR6, 0x3 ;  /* 0x000000060b027c11 */ /* 0x004fe2000f8e18ff */
[----:B------:R-:W-:Y:S01]  /*3c10*/  UIADD3 UR8, UPT, UPT, UR8, 0x260, URZ ;  /* 0x0000026008087890 */ /* 0x000fe2000fffe0ff */
[----:B------:R2:W-:Y:S01]  /*3c20*/  @!P2 SYNCS.ARRIVE.TRANS64.RED RZ, [R3+URZ], R4 ;  /* 0x0000000403ffa9a7 */ /* 0x0005e200080004ff */
[----:B------:R-:W-:Y:S01]  /*3c30*/  UIADD3 UR4, UPT, UPT, UR5, 0x1, URZ ;  /* 0x0000000105047890 */ /* 0x000fe2000fffe0ff */
[----:B------:R-:W-:-:S03]  /*3c40*/  VIADD R8, R8, 0x1 ;  /* 0x0000000108087836 */ /* 0x000fc60000000000 */
[----:B------:R-:W-:Y:S02]  /*3c50*/  UISETP.NE.AND UP0, UPT, UR4, 0x2, UPT ;  /* 0x000000020400788c */ /* 0x000fe4000bf05270 */
[----:B------:R-:W-:Y:S01]  /*3c60*/  ISETP.NE.AND P0, PT, R8, 0x2, PT ;  /* 0x000000020800780c */ /* 0x000fe20003f05270 */
[----:B------:R-:W-:Y:S06]  /*3c70*/  UGETNEXTWORKID.BROADCAST [UR8], [UR9] ;  /* 0x00000000080073ca */ /* 0x000fec0008000100 */
[----:B------:R-:W-:Y:S02]  /*3c80*/  USEL UR7, URZ, 0x1, UP0 ;  /* 0x00000001ff077887 */ /* 0x000fe40008000000 */
[----:B------:R-:W-:-:S04]  /*3c90*/  USEL UR5, UR4, URZ, UP0 ;  /* 0x000000ff04057287 */ /* 0x000fc80008000000 */
[----:B------:R-:W-:Y:S02]  /*3ca0*/  LOP3.LUT R12, R12, UR7, RZ, 0x3c, !PT ;  /* 0x000000070c0c7c12 */ /* 0x000fe4000f8e3cff */
[----:B--2---:R-:W-:-:S04]  /*3cb0*/  SHF.L.U32 R4, R10, 0x1f, RZ ;  /* 0x0000001f0a047819 */ /* 0x004fc800000006ff */
[----:B------:R-:W2:Y:S02]  /*3cc0*/  SYNCS.PHASECHK.TRANS64.TRYWAIT P1, [R2+URZ+0x1d0], R4 ;  /* 0x0001d004020075a7 */ /* 0x000ea400080211ff */
[----:B--2---:R-:W-:Y:S05]  /*3cd0*/  @!P1 BRA `(.L_x_74) ;  /* 0x0000004400d89947 */ /* 0x004fea0003800000 */
.L_x_185:
[C---:B--2---:R-:W-:Y:S01]  /*3ce0*/  LEA R4, R11.reuse, UR6, 0x4 ;  /* 0x000000060b047c11 */ /* 0x044fe2000f8e20ff */
[----:B------:R-:W-:Y:S01]  /*3cf0*/  VIADD R2, R2, 0x1e0 ;  /* 0x000001e002027836 */ /* 0x000fe20000000000 */
[----:B------:R-:W-:Y:S01]  /*3d00*/  SEL R8, R8, RZ, P0 ;  /* 0x000000ff08087207 */ /* 0x000fe20000000000 */
[----:B------:R-:W-:-:S03]  /*3d10*/  VIADD R11, R11, 0x1 ;  /* 0x000000010b0b7836 */ /* 0x000fc60000000000 */
[----:B------:R-:W2:Y:S01]  /*3d20*/  LDS.128 R4, [R4+0x260] ;  /* 0x0002600004047984 */ /* 0x000ea20000000c00 */
[----:B------:R-:W-:Y:S02]  /*3d30*/  PRMT R2, RZ, 0x654, R2 ;  /* 0x00000654ff027816 */ /* 0x000fe40000000002 */
[C---:B------:R-:W-:Y:S01]  /*3d40*/  ISETP.NE.AND P1, PT, R11.reuse, 0x2, PT ;  /* 0x000000020b00780c */ /* 0x040fe20003f25270 */
[----:B------:R-:W-:Y:S01]  /*3d50*/  @!PT LDS RZ, [RZ] ;  /* 0x00000000fffff984 */ /* 0x000fe20000000800 */
[----:B------:R-:W-:Y:S01]  /*3d60*/  @!PT LDS RZ, [RZ] ;  /* 0x00000000fffff984 */ /* 0x000fe20000000800 */
[----:B------:R-:W-:Y:S01]  /*3d70*/  @!PT LDS RZ, [RZ] ;  /* 0x00000000fffff984 */ /* 0x000fe20000000800 */
[----:B------:R-:W-:Y:S01]  /*3d80*/  @!PT LDS RZ, [RZ] ;  /* 0x00000000fffff984 */ /* 0x000fe20000000800 */
[----:B------:R3:W-:Y:S06]  /*3d90*/  MEMBAR.ALL.CTA ;  /* 0x0000000000007992 */ /* 0x0007ec0000008000 */
[----:B---3--:R-:W3:Y:S01]  /*3da0*/  FENCE.VIEW.ASYNC.S ;  /* 0x00000000000073c6 */ /* 0x008ee20000000000 */
[----:B------:R-:W-:Y:S01]  /*3db0*/  SEL R11, R11, RZ, P1 ;  /* 0x000000ff0b0b7207 */ /* 0x000fe20000800000 */
[----:B---3--:R3:W-:Y:S01]  /*3dc0*/  SYNCS.ARRIVE.TRANS64.RED.A1T0 RZ, [R2+URZ], RZ ;  /* 0x000000ff02ff79a7 */ /* 0x0087e200081004ff */
[----:B--2---:R-:W-:-:S02]  /*3dd0*/  LOP3.LUT P3, RZ, R6, 0x1, RZ, 0xc0, !PT ;  /* 0x0000000106ff7812 */ /* 0x004fc4000786c0ff */
[----:B------:R-:W-:-:S04]  /*3de0*/  SEL R4, RZ, 0x1, P1 ;  /* 0x00000001ff047807 */ /* 0x000fc80000800000 */
[----:B------:R-:W-:Y:S02]  /*3df0*/  LOP3.LUT R10, R10, R4, RZ, 0x3c, !PT ;  /* 0x000000040a0a7212 */ /* 0x000fe400078e3cff */
[----:B---3--:R-:W-:-:S04]  /*3e00*/  SEL R2, RZ, 0x1, P0 ;  /* 0x00000001ff027807 */ /* 0x008fc80000000000 */
[----:B------:R-:W-:Y:S01]  /*3e10*/  LOP3.LUT R9, R9, R2, RZ, 0x3c, !PT ;  /* 0x0000000209097212 */ /* 0x000fe200078e3cff */
[----:B------:R-:W-:Y:S06]  /*3e20*/  @P3 BRA `(.L_x_75) ;  /* 0xfffffffc002c3947 */ /* 0x000fec000383ffff */
[----:B------:R-:W-:Y:S01]  /*3e30*/  ULEA UR4, UR5, UR6, 0x3 ;  /* 0x0000000605047291 */ /* 0x000fe2000f8e18ff */
[----:B------:R-:W-:-:S08]  /*3e40*/  SHF.L.U32 R2, R12, 0x1f, RZ ;  /* 0x0000001f0c027819 */ /* 0x000fd000000006ff */
[----:B------:R-:W2:Y:S02]  /*3e50*/  SYNCS.PHASECHK.TRANS64 P0, [UR4+0x1e0], R2 ;  /* 0x0001e002ff0075a7 */ /* 0x000ea40008001004 */
[----:B--2---:R-:W-:Y:S05]  /*3e60*/  @P0 BRA `(.L_x_76) ;  /* 0x0000000000080947 */ /* 0x004fea0003800000 */
[----:B------:R-:W2:Y:S02]  /*3e70*/  SYNCS.PHASECHK.TRANS64.TRYWAIT P0, [UR4+0x1e0], R2 ;  /* 0x0001e002ff0075a7 */ /* 0x000ea40008001104 */
[----:B--2---:R-:W-:Y:S05]  /*3e80*/  @!P0 BRA `(.L_x_77) ;  /* 0x0000004400808947 */ /* 0x004fea0003800000 */
.L_x_76:
[----:B------:R-:W-:-:S04]  /*3e90*/  UIADD3 UR7, UPT, UPT, UR5, 0x1, URZ ;  /* 0x0000000105077890 */ /* 0x000fc8000fffe0ff */
[----:B------:R-:W-:-:S04]  /*3ea0*/  UISETP.NE.AND UP0, UPT, UR7, 0x2, UPT ;  /* 0x000000020700788c */ /* 0x000fc8000bf05270 */
[----:B------:R-:W-:Y:S02]  /*3eb0*/  USEL UR8, URZ, 0x1, UP0 ;  /* 0x00000001ff087887 */ /* 0x000fe40008000000 */
[----:B------:R-:W-:-:S04]  /*3ec0*/  USEL UR7, UR7, URZ, UP0 ;  /* 0x000000ff07077287 */ /* 0x000fc80008000000 */
[----:B------:R-:W-:Y:S01]  /*3ed0*/  ULEA UR7, UR7, UR6, 0x3 ;  /* 0x0000000607077291 */ /* 0x000fe2000f8e18ff */
[----:B--2---:R-:W-:-:S04]  /*3ee0*/  LOP3.LUT R2, R12, UR8, RZ, 0x3c, !PT ;  /* 0x000000080c027c12 */ /* 0x004fc8000f8e3cff */
[----:B------:R-:W-:-:S04]  /*3ef0*/  SHF.L.U32 R0, R2, 0x1f, RZ ;  /* 0x0000001f02007819 */ /* 0x000fc800000006ff */
[----:B------:R-:W2:Y:S02]  /*3f00*/  SYNCS.PHASECHK.TRANS64 P0, [UR7+0x1e0], R0 ;  /* 0x0001e000ff0075a7 */ /* 0x000ea40008001007 */
[----:B-12---:R-:W-:Y:S05]  /*3f10*/  @P0 EXIT ;  /* 0x000000000000094d */ /* 0x006fea0003800000 */
[----:B------:R-:W-:Y:S02]  /*3f20*/  SHF.L.U32 R2, R2, 0x1f, RZ ;  /* 0x0000001f02027819 */ /* 0x000fe400000006ff */
[----:B------:R-:W-:-:S07]  /*3f30*/  MOV R0, UR7 ;  /* 0x0000000700007c02 */ /* 0x000fce0008000f00 */
.L_x_78:
[----:B-1----:R1:W2:Y:S02]  /*3f40*/  SYNCS.PHASECHK.TRANS64.TRYWAIT P0, [R0+URZ+0x1e0], R2 ;  /* 0x0001e002000075a7 */ /* 0x0022a400080011ff */
[----:B--2---:R-:W-:Y:S05]  /*3f50*/  @!P0 NANOSLEEP.SYNCS 0x989680 ;  /* 0x009896800000895d */ /* 0x004fea0003900000 */
[----:B------:R-:W2:Y:S02]  /*3f60*/  @!P0 SYNCS.PHASECHK.TRANS64 P0, [R0+URZ+0x1e0], R2 ;  /* 0x0001e002000085a7 */ /* 0x000ea400080010ff */
[----:B--2---:R-:W-:Y:S05]  /*3f70*/  @P0 EXIT ;  /* 0x000000000000094d */ /* 0x004fea0003800000 */
[----:B------:R-:W-:Y:S05]  /*3f80*/  BRA `(.L_x_78) ;  /* 0xfffffffc00ec7947 */ /* 0x000fea000383ffff */
.L_x_71:
[----:B------:R-:W-:Y:S05]  /*3f90*/  BRA.U UP4, `(.L_x_79) ;  /* 0x0000000d049c7547 */ /* 0x000fea000b800000 */
[----:B------:R-:W-:Y:S01]  /*3fa0*/  UMOV UR4, 0x40 ;  /* 0x0000004000047882 */ /* 0x000fe20000000000 */
[----:B------:R-:W-:Y:S01]  /*3fb0*/  NOP ;  /* 0x0000000000007918 */ /* 0x000fe20000000000 */
[----:B------:R-:W-:Y:S01]  /*3fc0*/  ULEA UR5, UR48, UR4, 0x18 ;  /* 0x0000000430057291 */ /* 0x000fe2000f8ec0ff */
[----:B------:R-:W-:Y:S02]  /*3fd0*/  UMOV UR6, 0x400 ;  /* 0x0000040000067882 */ /* 0x000fe40000000000 */
[----:B------:R-:W-:-:S06]  /*3fe0*/  ULEA UR6, UR48, UR6, 0x18 ;  /* 0x0000000630067291 */ /* 0x000fcc000f8ec0ff */
[----:B------:R-:W2:Y:S02]  /*3ff0*/  LDS.U8 R0, [UR5+0x1c] ;  /* 0x00001c05ff007984 */ /* 0x000ea40008000000 */
[----:B--2---:R-:W-:-:S13]  /*4000*/  ISETP.NE.AND P0, PT, R0, RZ, PT ;  /* 0x000000ff0000720c */ /* 0x004fda0003f05270 */
[----:B------:R-:W-:Y:S05]  /*4010*/  @P0 BRA `(.L_x_80) ;  /* 0x0000000000580947 */ /* 0x000fea0003800000 */
[----:B------:R-:W-:-:S13]  /*4020*/  ELECT P0, URZ, PT ;  /* 0x0000000000ff782f */ /* 0x000fda0003800000 */
[----:B------:R-:W-:Y:S05]  /*4030*/  @!P0 BRA `(.L_x_81) ;  /* 0x0000000000608947 */ /* 0x000fea0003800000 */
[----:B------:R-:W-:Y:S01]  /*4040*/  UMOV UR4, 0x10 ;  /* 0x0000001000047882 */ /* 0x000fe20000000000 */
[----:B------:R-:W-:Y:S01]  /*4050*/  HFMA2 R0, -RZ, RZ, 0, 5.9604644775390625e-08 ;  /* 0x00000001ff007431 */ /* 0x000fe200000001ff */
[----:B------:R-:W-:-:S03]  /*4060*/  MOV R3, 0xffff ;  /* 0x0000ffff00037802 */ /* 0x000fc60000000f00 */
[----:B------:R-:W-:Y:S04]  /*4070*/  DEPBAR.LE SB2, 0x36 ;  /* 0x0000ad800000791a */ /* 0x000fe80000000000 */
[----:B------:R-:W2:Y:S02]  /*4080*/  UTCATOMSWS.FIND_AND_SET.ALIGN UP0, UR4, UR4 ;  /* 0x00000004000475e3 */ /* 0x000ea40008000800 */
[----:B--2---:R-:W-:Y:S01]  /*4090*/  MOV R4, UR4 ;  /* 0x0000000400047c02 */ /* 0x004fe20008000f00 */
[----:B------:R-:W-:Y:S06]  /*40a0*/  BRA.U UP0, `(.L_x_82) ;  /* 0x0000000100187547 */ /* 0x000fec000b800000 */
.L_x_83:
[----:B------:R-:W-:Y:S05]  /*40b0*/  NANOSLEEP 0x64 ;  /* 0x000000640000795d */ /* 0x000fea0003800000 */
[----:B------:R-:W-:-:S05]  /*40c0*/  UMOV UR4, 0x10 ;  /* 0x0000001000047882 */ /* 0x000fca0000000000 */
[----:B------:R-:W-:Y:S04]  /*40d0*/  DEPBAR.LE SB2, 0x36 ;  /* 0x0000ad800000791a */ /* 0x000fe80000000000 */
[----:B------:R-:W2:Y:S02]  /*40e0*/  UTCATOMSWS.FIND_AND_SET.ALIGN UP0, UR4, UR4 ;  /* 0x00000004000475e3 */ /* 0x000ea40008000800 */
[----:B--2---:R-:W-:Y:S01]  /*40f0*/  MOV R4, UR4 ;  /* 0x0000000400047c02 */ /* 0x004fe20008000f00 */
[----:B------:R-:W-:Y:S05]  /*4100*/  BRA.U !UP0, `(.L_x_83) ;  /* 0xfffffffd08e87547 */ /* 0x000fea000b83ffff */
.L_x_82:
[-C--:B------:R-:W-:Y:S02]  /*4110*/  SHF.L.U32 R3, R3, R4.reuse, RZ ;  /* 0x0000000403037219 */ /* 0x080fe400000006ff */
[----:B------:R-:W-:Y:S01]  /*4120*/  SHF.L.U32 R0, R0, R4, RZ ;  /* 0x0000000400007219 */ /* 0x000fe200000006ff */
[----:B------:R-:W-:Y:S02]  /*4130*/  IMAD.SHL.U32 R4, R4, 0x20, RZ ;  /* 0x0000002004047824 */ /* 0x000fe400078e00ff */
[----:B------:R2:W-:Y:S04]  /*4140*/  ATOMS.OR RZ, [UR5+0x14], R3 ;  /* 0x00001403ffff798c */ /* 0x0005e8000b000005 */
[----:B------:R2:W-:Y:S04]  /*4150*/  ATOMS.OR RZ, [UR5+0x18], R0 ;  /* 0x00001800ffff798c */ /* 0x0005e8000b000005 */
[----:B------:R2:W-:Y:S01]  /*4160*/  STS [UR6+0x280], R4 ;  /* 0x00028004ff007988 */ /* 0x0005e20008000806 */
[----:B------:R-:W-:Y:S05]  /*4170*/  BRA `(.L_x_81) ;  /* 0x0000000000107947 */ /* 0x000fea0003800000 */
.L_x_80:
[----:B------:R-:W-:Y:S02]  /*4180*/  MOV R0, 0xffffffff ;  /* 0xffffffff00007802 */ /* 0x000fe40000000f00 */
[----:B------:R-:W-:-:S03]  /*4190*/  MOV R4, 0x41c0 ;  /* 0x000041c000047802 */ /* 0x000fc60000000f00 */
[----:B------:R2:W-:Y:S04]  /*41a0*/  STS [UR6+0x280], R0 ;  /* 0x00028000ff007988 */ /* 0x0005e80008000806 */
[----:B-12--5:R-:W-:Y:S05]  /*41b0*/  CALL.REL.NOINC `($__internal_1_$__cuda_sm10x_tcgen05_guardrail_trap_phase_invalid_during_alloc) ;  /* 0x0000004800007944 */ /* 0x026fea0003c00000 */
.L_x_81:
[----:B------:R-:W-:Y:S05]  /*41c0*/  WARPSYNC.ALL ;  /* 0x0000000000007948 */ /* 0x000fea0003800000 */
[----:B------:R-:W3:Y:S01]  /*41d0*/  S2UR UR4, SR_CgaCtaId ;  /* 0x00000000000479c3 */ /* 0x000ee20000008800 */
[----:B------:R-:W-:Y:S01]  /*41e0*/  UMOV UR17, 0x400 ;  /* 0x0000040000117882 */ /* 0x000fe20000000000 */
[----:B------:R-:W-:-:S06]  /*41f0*/  NOP ;  /* 0x0000000000007918 */ /* 0x000fcc0000000000 */
[----:B------:R-:W-:Y:S06]  /*4200*/  BAR.ARV 0x6, 0xa0 ;  /* 0x0182800000007b1d */ /* 0x000fec0000002000 */
[----:B------:R-:W4:Y:S01]  /*4210*/  LDCU UR5, c[0x0][0x38c] ;  /* 0x00007180ff0577ac */ /* 0x000f220008000800 */
[----:B------:R-:W-:Y:S01]  /*4220*/  LOP3.LUT R2, R2, 0xffff, RZ, 0xc0, !PT ;  /* 0x0000ffff02027812 */ /* 0x000fe200078ec0ff */
[----:B------:R-:W-:Y:S01]  /*4230*/  IMAD.MOV.U32 R11, RZ, RZ, 0x1 ;  /* 0x00000001ff0b7424 */ /* 0x000fe200078e00ff */
[----:B------:R-:W-:Y:S01]  /*4240*/  CS2R R8, SRZ ;  /* 0x0000000000087805 */ /* 0x000fe2000001ff00 */
[----:B------:R-:W1:Y:S01]  /*4250*/  LDCU UR8, c[0x0][0x38c] ;  /* 0x00007180ff0877ac */ /* 0x000e620008000800 */
[----:B------:R-:W-:Y:S01]  /*4260*/  R2UR UR19, R2 ;  /* 0x00000000021372ca */ /* 0x000fe200000e0000 */
[----:B------:R-:W-:Y:S01]  /*4270*/  IMAD.MOV.U32 R10, RZ, RZ, RZ ;  /* 0x000000ffff0a7224 */ /* 0x000fe200078e00ff */
[----:B------:R-:W-:Y:S01]  /*4280*/  UMOV UR22, URZ ;  /* 0x000000ff00167c82 */ /* 0x000fe20008000000 */
[----:B------:R-:W-:Y:S01]  /*4290*/  UMOV UR14, URZ ;  /* 0x000000ff000e7c82 */ /* 0x000fe20008000000 */
[----:B---3--:R-:W-:Y:S01]  /*42a0*/  ULEA UR17, UR4, UR17, 0x18 ;  /* 0x0000001104117291 */ /* 0x008fe2000f8ec0ff */
[----:B------:R-:W-:Y:S01]  /*42b0*/  UMOV UR26, 0x0 ;  /* 0x00000000001a7882 */ /* 0x000fe20000000000 */
[----:B------:R-:W-:-:S02]  /*42c0*/  UMOV UR27, 0x4100010 ;  /* 0x04100010001b7882 */ /* 0x000fc40000000000 */
[----:B------:R-:W-:Y:S02]  /*42d0*/  UIADD3 UR6, UPT, UPT, UR17, 0x2600, URZ ;  /* 0x0000260011067890 */ /* 0x000fe4000fffe0ff */
[----:B------:R-:W-:Y:S02]  /*42e0*/  UIADD3 UR7, UPT, UPT, UR17, 0x1d600, URZ ;  /* 0x0001d60011077890 */ /* 0x000fe4000fffe0ff */
[----:B----4-:R-:W-:Y:S01]  /*42f0*/  UIADD3 UR5, UPT, UPT, UR5, 0x3f, URZ ;  /* 0x0000003f05057890 */ /* 0x010fe2000fffe0ff */
[----:B--2---:R-:W2:Y:S01]  /*4300*/  LDS R0, [UR17+0x280] ;  /* 0x00028011ff007984 */ /* 0x004ea20008000800 */
[----:B------:R-:W-:Y:S02]  /*4310*/  USHF.R.U32.HI UR6, URZ, 0x4, UR6 ;  /* 0x00000004ff067899 */ /* 0x000fe40008011606 */
[----:B------:R-:W-:Y:S02]  /*4320*/  USHF.R.S32.HI UR4, URZ, 0x1f, UR5 ;  /* 0x0000001fff047899 */ /* 0x000fe40008011405 */
[----:B------:R-:W-:-:S02]  /*4330*/  ULOP3.LUT UR6, UR6, 0x3fff, URZ, 0xc0, !UPT ;  /* 0x00003fff06067892 */ /* 0x000fc4000f8ec0ff */
[----:B------:R-:W-:Y:S02]  /*4340*/  ULEA.HI UR4, UR4, UR5, URZ, 0x6 ;  /* 0x0000000504047291 */ /* 0x000fe4000f8f30ff */
[----:B------:R-:W-:Y:S02]  /*4350*/  USHF.R.U32.HI UR5, URZ, 0x4, UR7 ;  /* 0x00000004ff057899 */ /* 0x000fe40008011607 */
[----:B------:R-:W-:Y:S02]  /*4360*/  USHF.R.S32.HI UR28, URZ, 0x6, UR4 ;  /* 0x00000006ff1c7899 */ /* 0x000fe40008011404 */
[----:B------:R-:W-:Y:S02]  /*4370*/  ULOP3.LUT UR5, UR5, 0x3fff, URZ, 0xc0, !UPT ;  /* 0x00003fff05057892 */ /* 0x000fe4000f8ec0ff */
[----:B------:R-:W-:Y:S02]  /*4380*/  UISETP.LT.AND UP0, UPT, UR28, 0x1, UPT ;  /* 0x000000011c00788c */ /* 0x000fe4000bf01270 */
[----:B------:R-:W-:-:S02]  /*4390*/  ULOP3.LUT UR20, UR6, 0x10000, URZ, 0xfc, !UPT ;  /* 0x0001000006147892 */ /* 0x000fc4000f8efcff */
[----:B------:R-:W-:Y:S02]  /*43a0*/  USEL UR29, UR28, 0x1, !UP0 ;  /* 0x000000011c1d7887 */ /* 0x000fe4000c000000 */
[----:B------:R-:W-:Y:S02]  /*43b0*/  ULOP3.LUT UR21, UR5, 0x10000, URZ, 0xfc, !UPT ;  /* 0x0001000005157892 */ /* 0x000fe4000f8efcff */
[----:B------:R-:W-:Y:S02]  /*43c0*/  UIADD3 UR29, UPT, UPT, -UR29, URZ, URZ ;  /* 0x000000ff1d1d7290 */ /* 0x000fe4000fffe1ff */
[----:B-1----:R-:W-:Y:S01]  /*43d0*/  UISETP.GE.AND UP4, UPT, UR8, 0x1, UPT ;  /* 0x000000010800788c */ /* 0x002fe2000bf86270 */
[----:B------:R-:W-:Y:S01]  /*43e0*/  UMOV UR24, 0x0 ;  /* 0x0000000000187882 */ /* 0x000fe20000000000 */
[----:B------:R-:W-:Y:S01]  /*43f0*/  UMOV UR25, 0x4100010 ;  /* 0x0410001000197882 */ /* 0x000fe20000000000 */
[----:B--2---:R-:W-:-:S15]  /*4400*/  R2UR UR30, R0 ;  /* 0x00000000001e72ca */ /* 0x004fde00000e0000 */
.L_x_90:
[----:B------:R-:W-:Y:S02]  /*4410*/  LEA R0, R10, UR17, 0x3 ;  /* 0x000000110a007c11 */ /* 0x000fe4000f8e18ff */
[----:B------:R-:W-:Y:S02]  /*4420*/  SHF.L.U32 R2, R9, 0x1f, RZ ;  /* 0x0000001f09027819 */ /* 0x000fe400000006ff */
[----:B------:R-:W-:Y:S01]  /*4430*/  PLOP3.LUT P0, PT, PT, PT, UP4, 0x80, 0x8 ;  /* 0x000000000008781c */ /* 0x000fe20003f0f048 */
[----:B------:R-:W-:Y:S01]  /*4440*/  VIADD R3, R0, 0x1e0 ;  /* 0x000001e000037836 */ /* 0x000fe20000000000 */
[----:B-1----:R-:W1:Y:S02]  /*4450*/  SYNCS.PHASECHK.TRANS64.TRYWAIT P1, [R0+URZ+0x1d0], R2 ;  /* 0x0001d002000075a7 */ /* 0x002e6400080211ff */
[----:B-1-3--:R-:W-:Y:S09]  /*4460*/  @!P1 BRA `(.L_x_84) ;  /* 0x0000004000209947 */ /* 0x00aff20003800000 */
.L_x_187:
[----:B------:R-:W-:Y:S01]  /*4470*/  LEA R4, R10, UR17, 0x4 ;  /* 0x000000110a047c11 */ /* 0x000fe2000f8e20ff */
[----:B------:R-:W-:Y:S01]  /*4480*/  @UP4 ULEA UR4, UR14, UR17, 0x3 ;  /* 0x000000110e044291 */ /* 0x000fe2000f8e18ff */
[----:B------:R-:W-:Y:S01]  /*4490*/  PLOP3.LUT P2, PT, PT, PT, PT, 0x80, 0x8 ;  /* 0x000000000008781c */ /* 0x000fe20003f4f070 */
[----:B------:R-:W-:Y:S01]  /*44a0*/  ULEA UR23, UR22, UR17, 0x3 ;  /* 0x0000001116177291 */ /* 0x000fe2000f8e18ff */
[----:B------:R-:W-:Y:S02]  /*44b0*/  PRMT R3, RZ, 0x654, R3 ;  /* 0x00000654ff037816 */ /* 0x000fe40000000003 */
[----:B------:R-:W2:Y:S01]  /*44c0*/  LDS.128 R4, [R4+0x260] ;  /* 0x0002600004047984 */ /* 0x000ea20000000c00 */
[----:B-1----:R-:W-:Y:S02]  /*44d0*/  @P0 SHF.L.U32 R2, R8, 0x1f, RZ ;  /* 0x0000001f08020819 */ /* 0x002fe400000006ff */
[----:B------:R-:W-:Y:S01]  /*44e0*/  SHF.L.U32 R0, R11, 0x1f, RZ ;  /* 0x0000001f0b007819 */ /* 0x000fe200000006ff */
[----:B------:R-:W-:Y:S01]  /*44f0*/  @!PT LDS RZ, [RZ] ;  /* 0x00000000fffff984 */ /* 0x000fe20000000800 */
[----:B------:R-:W-:Y:S01]  /*4500*/  @!PT LDS RZ, [RZ] ;  /* 0x00000000fffff984 */ /* 0x000fe20000000800 */
[----:B------:R-:W-:Y:S01]  /*4510*/  @!PT LDS RZ, [RZ] ;  /* 0x00000000fffff984 */ /* 0x000fe20000000800 */
[----:B------:R-:W-:Y:S01]  /*4520*/  @!PT LDS RZ, [RZ] ;  /* 0x00000000fffff984 */ /* 0x000fe20000000800 */
[----:B------:R1:W-:Y:S06]  /*4530*/  MEMBAR.ALL.CTA ;  /* 0x0000000000007992 */ /* 0x0003ec0000008000 */
[----:B-1----:R-:W1:Y:S02]  /*4540*/  FENCE.VIEW.ASYNC.S ;  /* 0x00000000000073c6 */ /* 0x002e640000000000 */
[----:B-1----:R1:W-:Y:S01]  /*4550*/  SYNCS.ARRIVE.TRANS64.RED.A1T0 RZ, [R3+URZ], RZ ;  /* 0x000000ff03ff79a7 */ /* 0x0023e200081004ff */
[----:B------:R1:W3:Y:S01]  /*4560*/  @P0 SYNCS.PHASECHK.TRANS64.TRYWAIT P2, [UR4], R2 ;  /* 0x00000002ff0005a7 */ /* 0x0002e20008041104 */
[----:B------:R-:W-:Y:S01]  /*4570*/  ULEA.HI UR4, UR22, UR22, URZ, 0x1 ;  /* 0x0000001616047291 */ /* 0x000fe2000f8f08ff */
[----:B--2---:R-:W-:-:S03]  /*4580*/  LOP3.LUT P1, RZ, R6, 0x1, RZ, 0xc0, !PT ;  /* 0x0000000106ff7812 */ /* 0x004fc6000782c0ff */
[----:B------:R-:W-:Y:S02]  /*4590*/  USHF.L.U32 UR18, UR4, 0x5, URZ ;  /* 0x0000000504127899 */ /* 0x000fe400080006ff */
[----:B------:R-:W-:Y:S02]  /*45a0*/  ULOP3.LUT UR4, UR4, 0xffe, URZ, 0xc0, !UPT ;  /* 0x00000ffe04047892 */ /* 0x000fe4000f8ec0ff */
[----:B------:R-:W-:Y:S02]  /*45b0*/  ULOP3.LUT UR18, UR18, 0xffffffc0, URZ, 0xc0, !UPT ;  /* 0xffffffc012127892 */ /* 0x000fe4000f8ec0ff */
[----:B------:R-:W-:Y:S02]  /*45c0*/  UIADD3 UR4, UPT, UPT, -UR4, UR22, URZ ;  /* 0x0000001604047290 */ /* 0x000fe4000fffe1ff */
[----:B------:R-:W-:Y:S01]  /*45d0*/  UIADD3 UR18, UPT, UPT, UR30, UR18, URZ ;  /* 0x000000121e127290 */ /* 0x000fe2000fffe0ff */
[----:B------:R-:W2:Y:S03]  /*45e0*/  SYNCS.PHASECHK.TRANS64.TRYWAIT P0, [UR23+0x210], R0 ;  /* 0x00021000ff0075a7 */ /* 0x000ea60008001117 */
[----:B------:R-:W-:Y:S01]  /*45f0*/  ULEA UR18, UR4, UR18, 0x14 ;  /* 0x0000001204127291 */ /* 0x000fe2000f8ea0ff */
[----:B-123--:R-:W-:Y:S11]  /*4600*/  @!P0 BRA `(.L_x_85) ;  /* 0x0000003c00cc8947 */ /* 0x00eff60003800000 */
.L_x_189:
[----:B------:R-:W-:Y:S01]  /*4610*/  IADD3 R10, PT, PT, R10, 0x1, RZ ;  /* 0x000000010a0a7810 */ /* 0x000fe20007ffe0ff */
[----:B------:R-:W-:Y:S06]  /*4620*/  BRA.U !UP4, `(.L_x_86) ;  /* 0x000000010c987547 */ /* 0x000fec000b800000 */
[----:B------:R-:W-:Y:S01]  /*4630*/  UPLOP3.LUT UP2, UPT, UPT, UPT, UPT, 0x40, 0x4 ;  /* 0x000000000004789c */ /* 0x000fe20003f4e870 */
[----:B------:R-:W-:Y:S01]  /*4640*/  UMOV UR16, UR29 ;  /* 0x0000001d00107c82 */ /* 0x000fe20008000000 */
[----:B------:R-:W-:Y:S01]  /*4650*/  UMOV UR15, UR28 ;  /* 0x0000001c000f7c82 */ /* 0x000fe20008000000 */
[----:B------:R-:W-:-:S08]  /*4660*/  UMOV UR6, UR14 ;  /* 0x0000000e00067c82 */ /* 0x000fd00008000000 */
.L_x_89:
[----:B------:R-:W-:Y:S02]  /*4670*/  UIADD3 UR16, UPT, UPT, UR16, 0x1, URZ ;  /* 0x0000000110107890 */ /* 0x000fe4000fffe0ff */
[----:B--2---:R-:W-:Y:S02]  /*4680*/  ULEA UR5, UR6, UR17, 0x3 ;  /* 0x0000001106057291 */ /* 0x004fe4000f8e18ff */
[----:B------:R-:W-:Y:S01]  /*4690*/  UISETP.NE.AND UP3, UPT, UR16, URZ, UPT ;  /* 0x000000ff1000728c */ /* 0x000fe2000bf65270 */
[----:B---3--:R-:W-:Y:S10]  /*46a0*/  @P2 BRA `(.L_x_87) ;  /* 0x00000000000c2947 */ /* 0x008ff40003800000 */
[----:B-1----:R-:W-:Y:S04]  /*46b0*/  SHF.L.U32 R2, R8, 0x1f, RZ ;  /* 0x0000001f08027819 */ /* 0x002fe800000006ff */
[----:B------:R-:W1:Y:S02]  /*46c0*/  SYNCS.PHASECHK.TRANS64.TRYWAIT P0, [UR5], R2 ;  /* 0x00000002ff0075a7 */ /* 0x000e640008001105 */
[----:B-1----:R-:W-:Y:S05]  /*46d0*/  @!P0 BRA `(.L_x_88) ;  /* 0x0000003c00b08947 */ /* 0x002fea0003800000 */
.L_x_87:
[----:B------:R-:W-:Y:S01]  /*46e0*/  UISETP.NE.AND UP0, UPT, UR15, 0x1, UPT ;  /* 0x000000010f00788c */ /* 0x000fe2000bf05270 */
[----:B------:R-:W-:Y:S01]  /*46f0*/  PLOP3.LUT P2, PT, PT, PT, PT, 0x80, 0x8 ;  /* 0x000000000008781c */ /* 0x000fe20003f4f070 */
[----:B------:R-:W-:Y:S02]  /*4700*/  UIADD3 UR4, UPT, UPT, UR6, 0x1, URZ ;  /* 0x0000000106047890 */ /* 0x000fe4000fffe0ff */
[----:B------:R-:W-:Y:S02]  /*4710*/  ULEA UR12, UR6, UR21, 0x8 ;  /* 0x00000015060c7291 */ /* 0x000fe4000f8e40ff */
[----:B------:R-:W-:Y:S01]  /*4720*/  UISETP.NE.AND UP1, UPT, UR4, 0x1b, UPT ;  /* 0x0000001b0400788c */ /* 0x000fe2000bf25270 */
[----:B------:R-:W-:Y:S01]  /*4730*/  PLOP3.LUT P0, PT, PT, PT, UP0, 0x80, 0x8 ;  /* 0x000000000008781c */ /* 0x000fe20003f0f008 */
[----:B------:R-:W-:Y:S02]  /*4740*/  UIADD3 UR10, UPT, UPT, UR12, 0x2, URZ ;  /* 0x000000020c0a7890 */ /* 0x000fe4000fffe0ff */
[----:B------:R-:W-:Y:S02]  /*4750*/  USEL UR7, URZ, 0x1, UP1 ;  /* 0x00000001ff077887 */ /* 0x000fe40008800000 */
[----:B------:R-:W-:Y:S02]  /*4760*/  USEL UR14, UR4, URZ, UP1 ;  /* 0x000000ff040e7287 */ /* 0x000fe40008800000 */
[----:B------:R-:W-:Y:S02]  /*4770*/  UIADD3 UR15, UPT, UPT, UR15, -0x1, URZ ;  /* 0xffffffff0f0f7890 */ /* 0x000fe4000fffe0ff */
[----:B------:R-:W-:Y:S01]  /*4780*/  @UP0 ULEA UR4, UR14, UR17, 0x3 ;  /* 0x000000110e040291 */ /* 0x000fe2000f8e18ff */
[----:B------:R-:W-:Y:S01]  /*4790*/  LOP3.LUT R8, R8, UR7, RZ, 0x3c, !PT ;  /* 0x0000000708087c12 */ /* 0x000fe2000f8e3cff */
[----:B------:R-:W-:Y:S01]  /*47a0*/  UIADD3 UR7, UPT, UPT, UR5, 0xd8, URZ ;  /* 0x000000d805077890 */ /* 0x000fe2000fffe0ff */
[----:B------:R-:W-:Y:S02]  /*47b0*/  UMOV UR13, 0x80004020 ;  /* 0x80004020000d7882 */ /* 0x000fe40000000000 */
[----:B-1----:R-:W-:Y:S01]  /*47c0*/  @P0 SHF.L.U32 R0, R8, 0x1f, RZ ;  /* 0x0000001f08000819 */ /* 0x002fe200000006ff */
[----:B------:R-:W-:Y:S01]  /*47d0*/  UMOV UR5, 0x80004020 ;  /* 0x8000402000057882 */ /* 0x000fe20000000000 */
[----:B------:R-:W-:Y:S01]  /*47e0*/  UMOV UR11, 0x80004020 ;  /* 0x80004020000b7882 */ /* 0x000fe20000000000 */
[----:B------:R-:W-:Y:S01]  /*47f0*/  UMOV UR9, 0x80004020 ;  /* 0x8000402000097882 */ /* 0x000fe20000000000 */
[----:B------:R2:W3:Y:S01]  /*4800*/  @P0 SYNCS.PHASECHK.TRANS64.TRYWAIT P2, [UR4], R0 ;  /* 0x00000000ff0005a7 */ /* 0x0004e20008041104 */
[----:B------:R-:W-:Y:S03]  /*4810*/  ULEA UR4, UR6, UR20, 0x8 ;  /* 0x0000001406047291 */ /* 0x000fe6000f8e40ff */
[----:B------:R-:W-:Y:S01]  /*4820*/  UMOV UR6, UR14 ;  /* 0x0000000e00067c82 */ /* 0x000fe20008000000 */
[----:B------:R-:W-:Y:S05]  /*4830*/  UIADD3 UR8, UPT, UPT, UR4, 0x2, URZ ;  /* 0x0000000204087890 */ /* 0x000fea000fffe0ff */
[----:B------:R2:W-:Y:S01]  /*4840*/  UTCQMMA gdesc[UR4], gdesc[UR12], tmem[UR18], tmem[UR26], idesc[UR27], UP2 ;  /* 0x00ff1a0c040075ea */ /* 0x0005e20009000312 */
[----:B------:R-:W-:Y:S03]  /*4850*/  UPLOP3.LUT UP2, UPT, UPT, UPT, UPT, 0x80, 0x8 ;  /* 0x000000000008789c */ /* 0x000fe60003f4f070 */
[----:B------:R2:W-:Y:S01]  /*4860*/  UTCQMMA gdesc[UR8], gdesc[UR10], tmem[UR18], tmem[UR24], idesc[UR25], UPT ;  /* 0x00ff180a080075ea */ /* 0x0005e2000b800312 */
[----:B------:R2:W-:Y:S01]  /*4870*/  UTCBAR.MULTICAST [UR7], URZ, UR19 ;  /* 0x000000ff070073e9 */ /* 0x0005e20008000813 */
[----:B------:R-:W-:Y:S06]  /*4880*/  BRA.U UP3, `(.L_x_89) ;  /* 0xfffffffd03787547 */ /* 0x000fec000b83ffff */
.L_x_86:
[----:B--2---:R-:W-:Y:S01]  /*4890*/  UIADD3 UR4, UPT, UPT, UR22, 0x1, URZ ;  /* 0x0000000116047890 */ /* 0x004fe2000fffe0ff */
[C---:B------:R-:W-:Y:S01]  /*48a0*/  ISETP.NE.AND P0, PT, R10.reuse, 0x2, PT ;  /* 0x000000020a00780c */ /* 0x040fe20003f05270 */
[----:B------:R-:W-:Y:S02]  /*48b0*/  UIADD3 UR5, UPT, UPT, UR23, 0x1f0, URZ ;  /* 0x000001f017057890 */ /* 0x000fe4000fffe0ff */
[----:B------:R-:W-:Y:S01]  /*48c0*/  UISETP.NE.AND UP0, UPT, UR4, 0x4, UPT ;  /* 0x000000040400788c */ /* 0x000fe2000bf05270 */
[----:B-1----:R-:W-:Y:S02]  /*48d0*/  SEL R0, RZ, 0x1, P0 ;  /* 0x00000001ff007807 */ /* 0x002fe40000000000 */
[----:B------:R-:W-:Y:S01]  /*48e0*/  SEL R10, R10, RZ, P0 ;  /* 0x000000ff0a0a7207 */ /* 0x000fe20000000000 */
[----:B------:R-:W-:Y:S01]  /*48f0*/  USEL UR6, URZ, 0x1, UP0 ;  /* 0x00000001ff067887 */ /* 0x000fe20008000000 */
[----:B------:R-:W-:Y:S01]  /*4900*/  LOP3.LUT R9, R9, R0, RZ, 0x3c, !PT ;  /* 0x0000000009097212 */ /* 0x000fe200078e3cff */
[----:B------:R-:W-:Y:S01]  /*4910*/  USEL UR22, UR4, URZ, UP0 ;  /* 0x000000ff04167287 */ /* 0x000fe20008000000 */
[----:B------:R1:W-:Y:S03]  /*4920*/  UTCBAR [UR5], URZ ;  /* 0x000000ff050073e9 */ /* 0x0003e600080000ff */
[----:B------:R-:W-:Y:S01]  /*4930*/  LOP3.LUT R11, R11, UR6, RZ, 0x3c, !PT ;  /* 0x000000060b0b7c12 */ /* 0x000fe2000f8e3cff */
[----:B------:R-:W-:Y:S07]  /*4940*/  @P1 BRA `(.L_x_90) ;  /* 0xfffffff800b01947 */ /* 0x000fee000383ffff */
[----:B------:R-:W2:Y:S01]  /*4950*/  S2UR UR8, SR_CgaCtaId ;  /* 0x00000000000879c3 */ /* 0x000ea20000008800 */
[----:B------:R-:W-:Y:S01]  /*4960*/  ELECT P0, URZ, PT ;  /* 0x0000000000ff782f */ /* 0x000fe20003800000 */
[----:B------:R-:W-:Y:S01]  /*4970*/  IMAD.MOV.U32 R0, RZ, RZ, 0x1 ;  /* 0x00000001ff007424 */ /* 0x000fe200078e00ff */
[----:B------:R-:W-:Y:S01]  /*4980*/  UIADD3 UR17, UPT, UPT, UR17, 0x210, URZ ;  /* 0x0000021011117890 */ /* 0x000fe2000fffe0ff */
[----:B------:R-:W-:Y:S01]  /*4990*/  SHF.L.U32 R2, R11, 0x1f, RZ ;  /* 0x0000001f0b027819 */ /* 0x000fe200000006ff */
[----:B------:R-:W-:-:S03]  /*49a0*/  UMOV UR4, 0x40 ;  /* 0x0000004000047882 */ /* 0x000fc60000000000 */
[----:B------:R-:W-:Y:S01]  /*49b0*/  UVIRTCOUNT.DEALLOC.SMPOOL 0x80 ;  /* 0x000000800000784c */ /* 0x000fe20000000000 */
[----:B--2---:R-:W-:Y:S02]  /*49c0*/  ULEA UR8, UR8, UR4, 0x18 ;  /* 0x0000000408087291 */ /* 0x004fe4000f8ec0ff */
[----:B------:R-:W-:-:S07]  /*49d0*/  ULEA UR4, UR22, UR17, 0x3 ;  /* 0x0000001116047291 */ /* 0x000fce000f8e18ff */
[----:B------:R2:W-:Y:S02]  /*49e0*/  @P0 STS.U8 [UR8+0x1c], R0 ;  /* 0x00001c00ff000988 */ /* 0x0005e40008000008 */
[----:B------:R-:W4:Y:S02]  /*49f0*/  SYNCS.PHASECHK.TRANS64.TRYWAIT P0, [UR4], R2 ;  /* 0x00000002ff0075a7 */ /* 0x000f240008001104 */
[----:B--2-4-:R-:W-:Y:S05]  /*4a00*/  @!P0 BRA `(.L_x_91) ;  /* 0x0000003800fc8947 */ /* 0x014fea0003800000 */
.L_x_192:
[----:B------:R-:W-:-:S04]  /*4a10*/  UIADD3 UR4, UPT, UPT, UR22, 0x1, URZ ;  /* 0x0000000116047890 */ /* 0x000fc8000fffe0ff */
[----:B------:R-:W-:-:S04]  /*4a20*/  UISETP.NE.AND UP0, UPT, UR4, 0x4, UPT ;  /* 0x000000040400788c */ /* 0x000fc8000bf05270 */
[----:B------:R-:W-:Y:S02]  /*4a30*/  USEL UR6, URZ, 0x1, UP0 ;  /* 0x00000001ff067887 */ /* 0x000fe40008000000 */
[----:B------:R-:W-:-:S04]  /*4a40*/  USEL UR4, UR4, URZ, UP0 ;  /* 0x000000ff04047287 */ /* 0x000fc80008000000 */
[----:B-1----:R-:W-:Y:S01]  /*4a50*/  ULEA UR5, UR4, UR17, 0x3 ;  /* 0x0000001104057291 */ /* 0x002fe2000f8e18ff */
[----:B--2---:R-:W-:-:S04]  /*4a60*/  LOP3.LUT R2, R11, UR6, RZ, 0x3c, !PT ;  /* 0x000000060b027c12 */ /* 0x004fc8000f8e3cff */
[----:B------:R-:W-:-:S04]  /*4a70*/  SHF.L.U32 R3, R2, 0x1f, RZ ;  /* 0x0000001f02037819 */ /* 0x000fc800000006ff */
[----:B------:R-:W1:Y:S02]  /*4a80*/  SYNCS.PHASECHK.TRANS64.TRYWAIT P0, [UR5], R3 ;  /* 0x00000003ff0075a7 */ /* 0x000e640008001105 */
[----:B-1----:R-:W-:Y:S05]  /*4a90*/  @!P0 BRA `(.L_x_92) ;  /* 0x0000003800f08947 */ /* 0x002fea0003800000 */
.L_x_194:
        /* <DEDUP_REMOVED lines=9> */
.L_x_196:
[----:B------:R-:W-:-:S04]  /*4b30*/  UIADD3 UR4, UPT, UPT, UR4, 0x1, URZ ;  /* 0x0000000104047890 */ /* 0x000fc8000fffe0ff */
[----:B------:R-:W-:-:S04]  /*4b40*/  UISETP.NE.AND UP0, UPT, UR4, 0x4, UPT ;  /* 0x000000040400788c */ /* 0x000fc8000bf05270 */
[----:B------:R-:W-:Y:S02]  /*4b50*/  USEL UR5, URZ, 0x1, UP0 ;  /* 0x00000001ff057887 */ /* 0x000fe40008000000 */
[----:B------:R-:W-:-:S04]  /*4b60*/  USEL UR4, UR4, URZ, UP0 ;  /* 0x000000ff04047287 */ /* 0x000fc80008000000 */
[----:B------:R-:W-:Y:S01]  /*4b70*/  ULEA UR4, UR4, UR17, 0x3 ;  /* 0x0000001104047291 */ /* 0x000fe2000f8e18ff */
[----:B------:R-:W-:-:S04]  /*4b80*/  LOP3.LUT R2, R2, UR5, RZ, 0x3c, !PT ;  /* 0x0000000502027c12 */ /* 0x000fc8000f8e3cff */
[----:B------:R-:W-:-:S04]  /*4b90*/  SHF.L.U32 R2, R2, 0x1f, RZ ;  /* 0x0000001f02027819 */ /* 0x000fc800000006ff */
[----:B------:R-:W2:Y:S02]  /*4ba0*/  SYNCS.PHASECHK.TRANS64.TRYWAIT P0, [UR4], R2 ;  /* 0x00000002ff0075a7 */ /* 0x000ea40008001104 */
[----:B--2---:R-:W-:Y:S05]  /*4bb0*/  @!P0 BRA `(.L_x_94) ;  /* 0x0000003800d88947 */ /* 0x004fea0003800000 */
.L_x_198:
[----:B------:R-:W-:Y:S01]  /*4bc0*/  NOP ;  /* 0x0000000000007918 */ /* 0x000fe20000000000 */
[----:B-1----:R-:W1:Y:S01]  /*4bd0*/  LDS R0, [UR8+0x14] ;  /* 0x00001408ff007984 */ /* 0x002e620008000800 */
[----:B------:R-:W-:Y:S01]  /*4be0*/  ULOP3.LUT UR4, UR30, 0xffff, URZ, 0xc0, !UPT ;  /* 0x0000ffff1e047892 */ /* 0x000fe2000f8ec0ff */
[----:B------:R-:W-:Y:S01]  /*4bf0*/  UMOV UR5, 0xffff ;  /* 0x0000ffff00057882 */ /* 0x000fe20000000000 */
[----:B------:R-:W-:Y:S02]  /*4c00*/  UMOV UR6, 0x1 ;  /* 0x0000000100067882 */ /* 0x000fe40000000000 */
[----:B------:R-:W-:-:S04]  /*4c10*/  USHF.R.U32.HI UR4, URZ, 0x5, UR4 ;  /* 0x00000005ff047899 */ /* 0x000fc80008011604 */
[----:B------:R-:W-:Y:S02]  /*4c20*/  USHF.L.U32 UR5, UR5, UR4, URZ ;  /* 0x0000000405057299 */ /* 0x000fe400080006ff */
[----:B------:R-:W-:-:S04]  /*4c30*/  USHF.L.U32 UR4, UR6, UR4, URZ ;  /* 0x0000000406047299 */ /* 0x000fc800080006ff */
[----:B-1----:R-:W-:-:S04]  /*4c40*/  LOP3.LUT R0, R0, UR5, RZ, 0xc0, !PT ;  /* 0x0000000500007c12 */ /* 0x002fc8000f8ec0ff */
[----:B------:R-:W-:-:S13]  /*4c50*/  ISETP.NE.AND P0, PT, R0, UR5, PT ;  /* 0x0000000500007c0c */ /* 0x000fda000bf05270 */
[----:B------:R-:W-:Y:S05]  /*4c60*/  @P0 BRA `(.L_x_95) ;  /* 0x0000000000580947 */ /* 0x000fea0003800000 */
[----:B------:R-:W1:Y:S02]  /*4c70*/  LDS R0, [UR8+0x18] ;  /* 0x00001808ff007984 */ /* 0x000e640008000800 */
[----:B-1----:R-:W-:-:S04]  /*4c80*/  LOP3.LUT R0, R0, UR4, RZ, 0xc0, !PT ;  /* 0x0000000400007c12 */ /* 0x002fc8000f8ec0ff */
[----:B------:R-:W-:-:S13]  /*4c90*/  ISETP.NE.AND P0, PT, R0, UR4, PT ;  /* 0x0000000400007c0c */ /* 0x000fda000bf05270 */
[----:B------:R-:W-:Y:S05]  /*4ca0*/  @P0 BRA `(.L_x_96) ;  /* 0x00000000003c0947 */ /* 0x000fea0003800000 */
[----:B------:R-:W1:Y:S01]  /*4cb0*/  S2R R2, SR_LANEID ;  /* 0x0000000000027919 */ /* 0x000e620000000000 */
[----:B------:R-:W-:-:S06]  /*4cc0*/  ULOP3.LUT UR5, URZ, UR5, URZ, 0x33, !UPT ;  /* 0x00000005ff057292 */ /* 0x000fcc000f8e33ff */
[----:B------:R-:W-:-:S04]  /*4cd0*/  IMAD.U32 R0, RZ, RZ, UR5 ;  /* 0x00000005ff007e24 */ /* 0x000fc8000f8e00ff */
[----:B------:R2:W4:Y:S02]  /*4ce0*/  REDUX UR7, R0 ;  /* 0x00000000000773c4 */ /* 0x0005240000000000 */
[----:B------:R1:W-:Y:S01]  /*4cf0*/  UTCATOMSWS.AND URZ, UR5 ;  /* 0x0000000500ff79e3 */ /* 0x0003e20008000000 */
[----:B--2---:R-:W-:Y:S01]  /*4d00*/  LOP3.LUT R0, RZ, UR4, RZ, 0x33, !PT ;  /* 0x00000004ff007c12 */ /* 0x004fe2000f8e33ff */
[----:B------:R-:W-:Y:S02]  /*4d10*/  VOTEU.ANY UR4, UPT, PT ;  /* 0x0000000000047886 */ /* 0x000fe400038e0100 */
[----:B------:R-:W-:Y:S02]  /*4d20*/  UFLO.U32 UR4, UR4 ;  /* 0x00000004000472bd */ /* 0x000fe400080e0000 */
[----:B------:R-:W2:Y:S04]  /*4d30*/  REDUX UR6, R0 ;  /* 0x00000000000673c4 */ /* 0x000ea80000000000 */
[----:B-1----:R-:W-:-:S02]  /*4d40*/  ISETP.EQ.U32.AND P0, PT, R2, UR4, PT ;  /* 0x0000000402007c0c */ /* 0x002fc4000bf02070 */
[----:B----4-:R-:W-:-:S11]  /*4d50*/  MOV R2, UR7 ;  /* 0x0000000700027c02 */ /* 0x010fd60008000f00 */
[----:B------:R1:W-:Y:S01]  /*4d60*/  @P0 ATOMS.AND RZ, [UR8+0x14], R2 ;  /* 0x00001402ffff098c */ /* 0x0003e2000a800008 */
[----:B--2---:R-:W-:-:S05]  /*4d70*/  IMAD.U32 R0, RZ, RZ, UR6 ;  /* 0x00000006ff007e24 */ /* 0x004fca000f8e00ff */
[----:B------:R1:W-:Y:S01]  /*4d80*/  @P0 ATOMS.AND RZ, [UR8+0x18], R0 ;  /* 0x00001800ffff098c */ /* 0x0003e2000a800008 */
[----:B------:R-:W-:Y:S05]  /*4d90*/  BRA `(.L_x_97) ;  /* 0x0000000000147947 */ /* 0x000fea0003800000 */
.L_x_96:
[----:B------:R-:W-:Y:S02]  /*4da0*/  MOV R2, 0x4dc0 ;  /* 0x00004dc000027802 */ /* 0x000fe40000000f00 */
[----:B---3-5:R-:W-:Y:S05]  /*4db0*/  CALL.REL.NOINC `($__internal_0_$__cuda_sm10x_tcgen05_guardrail_trap_col_being_dealloced_not_returned_by_alloc) ;  /* 0x0000003800f47944 */ /* 0x028fea0003c00000 */
[----:B------:R-:W-:Y:S05]  /*4dc0*/  BRA `(.L_x_97) ;  /* 0x0000000000087947 */ /* 0x000fea0003800000 */
.L_x_95:
[----:B------:R-:W-:Y:S02]  /*4dd0*/  MOV R2, 0x4df0 ;  /* 0x00004df000027802 */ /* 0x000fe40000000f00 */
[----:B---3-5:R-:W-:Y:S05]  /*4de0*/  CALL.REL.NOINC `($__internal_2_$__cuda_sm10x_tcgen05_guardrail_trap_unallocated_columns_being_dealloced) ;  /* 0x0000003c00007944 */ /* 0x028fea0003c00000 */
.L_x_97:
[----:B------:R-:W-:Y:S01]  /*4df0*/  NOP ;  /* 0x0000000000007918 */ /* 0x000fe20000000000 */
[----:B------:R-:W-:Y:S05]  /*4e00*/  EXIT ;  /* 0x000000000000794d */ /* 0x000fea0003800000 */
.L_x_79:
[----:B------:R-:W-:-:S09]  /*4e10*/  UISETP.NE.OR UP0, UPT, UR22, 0x3, !UP3 ;  /* 0x000000031600788c */ /* 0x000fd2000df05670 */
[----:B------:R-:W-:Y:S05]  /*4e20*/  BRA.U UP0, `(.L_x_98) ;  /* 0x0000000d00087547 */ /* 0x000fea000b800000 */
[----:B------:R-:W2:Y:S01]  /*4e30*/  LDCU UR26, c[0x0][0x370] ;  /* 0x00006e00ff1a77ac */ /* 0x000ea20008000800 */
[----:B------:R-:W3:Y:S01]  /*4e40*/  LDC.64 R16, c[0x0][0x348] ;  /* 0x0000d200ff107b82 */ /* 0x000ee20000000a00 */
[----:B------:R-:W-:Y:S02]  /*4e50*/  HFMA2 R13, -RZ, RZ, 0, 0 ;  /* 0x00000000ff0d7431 */ /* 0x000fe400000001ff */
[----:B------:R-:W-:Y:S01]  /*4e60*/  IMAD.MOV.U32 R15, RZ, RZ, 0x1 ;  /* 0x00000001ff0f7424 */ /* 0x000fe200078e00ff */
[----:B------:R-:W2:Y:S01]  /*4e70*/  LDCU.128 UR28, c[0x0][0xb10] ;  /* 0x00016200ff1c77ac */ /* 0x000ea20008000c00 */
[----:B------:R-:W-:Y:S01]  /*4e80*/  IMAD.MOV.U32 R14, RZ, RZ, RZ ;  /* 0x000000ffff0e7224 */ /* 0x000fe200078e00ff */
[----:B------:R-:W-:Y:S01]  /*4e90*/  MOV R12, 0x1000 ;  /* 0x00001000000c7802 */ /* 0x000fe20000000f00 */
[----:B------:R-:W4:Y:S01]  /*4ea0*/  LDCU UR25, c[0x0][0x374] ;  /* 0x00006e80ff1977ac */ /* 0x000f220008000800 */
[----:B------:R-:W1:Y:S01]  /*4eb0*/  LDC.64 R2, c[0x0][0x888] ;  /* 0x00022200ff027b82 */ /* 0x000e620000000a00 */
[----:B------:R-:W4:Y:S01]  /*4ec0*/  LDCU UR16, c[0x0][0xb0c] ;  /* 0x00016180ff1077ac */ /* 0x000f220008000800 */
[----:B------:R-:W3:Y:S06]  /*4ed0*/  LDCU UR35, c[0x0][0xb20] ;  /* 0x00016400ff2377ac */ /* 0x000eec0008000800 */
[----:B------:R-:W1:Y:S01]  /*4ee0*/  LDC.64 R4, c[0x0][0x890] ;  /* 0x00022400ff047b82 */ /* 0x000e620000000a00 */
[----:B------:R-:W3:Y:S01]  /*4ef0*/  LDCU UR4, c[0x0][0xb30] ;  /* 0x00016600ff0477ac */ /* 0x000ee20008000800 */
[----:B------:R-:W-:Y:S01]  /*4f00*/  UMOV UR17, 0x400 ;  /* 0x0000040000117882 */ /* 0x000fe20000000000 */
[----:B--2---:R-:W-:-:S02]  /*4f10*/  UIMAD.WIDE.U32 UR32, UR26, UR28, URZ ;  /* 0x0000001c1a2072a5 */ /* 0x004fc4000f8e00ff */
[----:B----4-:R-:W-:Y:S02]  /*4f20*/  UIMAD.WIDE.U32 UR6, UR25, UR31, URZ ;  /* 0x0000001f190672a5 */ /* 0x010fe4000f8e00ff */
[----:B------:R-:W-:Y:S02]  /*4f30*/  ULEA UR17, UR48, UR17, 0x18 ;  /* 0x0000001130117291 */ /* 0x000fe4000f8ec0ff */
[----:B------:R-:W-:Y:S02]  /*4f40*/  UPLOP3.LUT UP3, UPT, UPT, UPT, UPT, 0x40, 0x4 ;  /* 0x000000000004789c */ /* 0x000fe40003f6e870 */
[----:B------:R-:W-:Y:S01]  /*4f50*/  UIADD3 UR5, UPT, UPT, UR17, 0x1b0, URZ ;  /* 0x000001b011057890 */ /* 0x000fe2000fffe0ff */
[----:B------:R-:W-:Y:S01]  /*4f60*/  UMOV UR32, UR33 ;  /* 0x0000002100207c82 */ /* 0x000fe20008000000 */
[----:B------:R-:W-:Y:S01]  /*4f70*/  UMOV UR27, UR7 ;  /* 0x00000007001b7c82 */ /* 0x000fe20008000000 */
[----:B------:R-:W-:Y:S02]  /*4f80*/  UISETP.GE.AND UP0, UPT, UR40, 0x1, UPT ;  /* 0x000000012800788c */ /* 0x000fe4000bf06270 */
[----:B------:R-:W-:Y:S01]  /*4f90*/  UISETP.NE.AND UP4, UPT, UR40, 0x1, UPT ;  /* 0x000000012800788c */ /* 0x000fe2000bf85270 */
[----:B------:R-:W2:Y:S01]  /*4fa0*/  LDCU.64 UR14, c[0x0][0xb28] ;  /* 0x00016500ff0e77ac */ /* 0x000ea20008000a00 */
[----:B------:R-:W-:-:S02]  /*4fb0*/  UISETP.NE.AND UP6, UPT, UR16, 0x1, UPT ;  /* 0x000000011000788c */ /* 0x000fc4000bfc5270 */
[----:B------:R-:W-:Y:S02]  /*4fc0*/  UISETP.NE.AND UP5, UPT, UR30, 0x1, UPT ;  /* 0x000000011e00788c */ /* 0x000fe4000bfa5270 */
[----:B------:R-:W-:Y:S02]  /*4fd0*/  UPRMT UR48, UR48, 0x654, UR5 ;  /* 0x0000065430307896 */ /* 0x000fe40008000005 */
[----:B------:R-:W-:Y:S02]  /*4fe0*/  USHF.R.U32.HI UR32, URZ, UR29, UR32 ;  /* 0x0000001dff207299 */ /* 0x000fe40008011620 */
[----:B---3--:R-:W-:Y:S02]  /*4ff0*/  USHF.R.U32.HI UR27, URZ, UR35, UR27 ;  /* 0x00000023ff1b7299 */ /* 0x008fe4000801161b */
[----:B------:R-:W-:-:S11]  /*5000*/  UISETP.NE.AND UP2, UPT, UR4, 0x1, UPT ;  /* 0x000000010400788c */ /* 0x000fd6000bf45270 */
.L_x_106:
[C---:B------:R-:W-:Y:S02]  /*5010*/  LEA R7, R14.reuse, UR17, 0x3 ;  /* 0x000000110e077c11 */ /* 0x040fe4000f8e18ff */
[----:B------:R-:W-:Y:S02]  /*5020*/  SHF.L.U32 R0, R13, 0x1f, RZ ;  /* 0x0000001f0d007819 */ /* 0x000fe400000006ff */
[----:B------:R-:W-:Y:S02]  /*5030*/  LEA R8, R14, UR17, 0x4 ;  /* 0x000000110e087c11 */ /* 0x000fe4000f8e20ff */
[----:B---3--:R-:W3:Y:S02]  /*5040*/  SYNCS.PHASECHK.TRANS64.TRYWAIT P0, [R7+URZ+0x1d0], R0 ;  /* 0x0001d000070075a7 */ /* 0x008ee400080011ff */
[----:B---3--:R-:W-:Y:S05]  /*5050*/  @!P0 BRA `(.L_x_99) ;  /* 0x0000003400c88947 */ /* 0x008fea0003800000 */
.L_x_199:
[----:B------:R-:W4:Y:S01]  /*5060*/  LDS.128 R8, [R8+0x260] ;  /* 0x0002600008087984 */ /* 0x000f220000000c00 */
[----:B------:R-:W-:Y:S01]  /*5070*/  UISETP.GE.AND UP0, UPT, UR40, 0x1, UPT ;  /* 0x000000012800788c */ /* 0x000fe2000bf06270 */
[----:B------:R-:W-:Y:S01]  /*5080*/  @!PT LDS RZ, [RZ] ;  /* 0x00000000fffff984 */ /* 0x000fe20000000800 */
[----:B------:R-:W-:Y:S01]  /*5090*/  @!PT LDS RZ, [RZ] ;  /* 0x00000000fffff984 */ /* 0x000fe20000000800 */
[----:B------:R-:W-:Y:S01]  /*50a0*/  @!PT LDS RZ, [RZ] ;  /* 0x00000000fffff984 */ /* 0x000fe20000000800 */
[----:B------:R-:W-:Y:S01]  /*50b0*/  @!PT LDS RZ, [RZ] ;  /* 0x00000000fffff984 */ /* 0x000fe20000000800 */
[----:B------:R1:W-:Y:S06]  /*50c0*/  MEMBAR.ALL.CTA ;  /* 0x0000000000007992 */ /* 0x0003ec0000008000 */
[----:B-1----:R-:W1:Y:S01]  /*50d0*/  FENCE.VIEW.ASYNC.S ;  /* 0x00000000000073c6 */ /* 0x002e620000000000 */
[----:B----4-:R-:W-:Y:S11]  /*50e0*/  LOP3.LUT P0, RZ, R10, 0x1, RZ, 0xc0, !PT ;  /* 0x000000010aff7812 */ /* 0x010ff6000780c0ff */
[----:B------:R-:W-:Y:S02]  /*50f0*/  @!UPT UIADD3 URZ, UPT, UPT, URZ, URZ, URZ ;  /* 0x000000fffffff290 */ /* 0x000fe4000fffe0ff */
[----:B-1----:R-:W-:Y:S01]  /*5100*/  VOTEU.ANY UP1, P0 ;  /* 0x0000000000ff7886 */ /* 0x002fe20000020100 */
[----:B------:R-:W-:Y:S11]  /*5110*/  PLOP3.LUT P0, PT, PT, PT, UP1, 0x80, 0x8 ;  /* 0x000000000008781c */ /* 0x000ff60003f0f018 */
[----:B------:R-:W-:Y:S02]  /*5120*/  @!UPT UIADD3 URZ, UPT, UPT, URZ, URZ, URZ ;  /* 0x000000fffffff290 */ /* 0x000fe4000fffe0ff */
[----:B---3--:R-:W-:Y:S02]  /*5130*/  @P0 SHF.R.U32.HI R0, RZ, 0x10, R9 ;  /* 0x00000010ff000819 */ /* 0x008fe40000011609 */
[----:B------:R-:W-:Y:S02]  /*5140*/  @P0 MOV R6, R8 ;  /* 0x0000000800060202 */ /* 0x000fe40000000f00 */
[----:B------:R-:W-:Y:S01]  /*5150*/  @P0 R2UR UR4, R0 ;  /* 0x00000000000402ca */ /* 0x000fe200000e0000 */
[----:B------:R-:W-:Y:S01]  /*5160*/  VIADD R0, R7, 0x1e0 ;  /* 0x000001e007007836 */ /* 0x000fe20000000000 */
[----:B------:R-:W-:Y:S02]  /*5170*/  @P0 LOP3.LUT R8, R9, 0xffff, RZ, 0xc0, !PT ;  /* 0x0000ffff09080812 */ /* 0x000fe400078ec0ff */
[----:B------:R-:W-:Y:S02]  /*5180*/  @P0 R2UR UR6, R6 ;  /* 0x00000000060602ca */ /* 0x000fe400000e0000 */
[----:B------:R-:W-:Y:S02]  /*5190*/  PRMT R0, RZ, 0x654, R0 ;  /* 0x00000654ff007816 */ /* 0x000fe40000000000 */
[----:B------:R-:W-:Y:S02]  /*51a0*/  @P0 R2UR UR5, R8 ;  /* 0x00000000080502ca */ /* 0x000fe400000e0000 */
[----:B------:R1:W-:Y:S03]  /*51b0*/  SYNCS.ARRIVE.TRANS64.RED.A1T0 RZ, [R0+URZ], RZ ;  /* 0x000000ff00ff79a7 */ /* 0x0003e600081004ff */
[----:B------:R-:W-:Y:S04]  /*51c0*/  @UP1 UMOV UR24, UR4 ;  /* 0x0000000400181c82 */ /* 0x000fe80008000000 */
[----:B------:R-:W-:Y:S04]  /*51d0*/  @UP1 UMOV UR13, UR6 ;  /* 0x00000006000d1c82 */ /* 0x000fe80008000000 */
[----:B------:R-:W-:Y:S01]  /*51e0*/  @UP1 UMOV UR7, UR5 ;  /* 0x0000000500071c82 */ /* 0x000fe20008000000 */
[----:B------:R-:W-:Y:S05]  /*51f0*/  BRA.U !UP0, `(.L_x_100) ;  /* 0x0000000108a47547 */ /* 0x000fea000b800000 */
[----:B------:R-:W-:Y:S02]  /*5200*/  UIMAD.WIDE.U32 UR10, UR7, UR31, URZ ;  /* 0x0000001f070a72a5 */ /* 0x000fe4000f8e00ff */
[----:B------:R-:W-:Y:S02]  /*5210*/  UIMAD.WIDE.U32 UR18, UR13, UR28, URZ ;  /* 0x0000001c0d1272a5 */ /* 0x000fe4000f8e00ff */
[----:B------:R-:W-:Y:S02]  /*5220*/  USEL UR4, UR25, UR27, !UP5 ;  /* 0x0000001b19047287 */ /* 0x000fe4000e800000 */
[----:B------:R-:W-:Y:S02]  /*5230*/  USEL UR8, UR26, UR32, !UP6 ;  /* 0x000000201a087287 */ /* 0x000fe4000f000000 */
[----:B--2---:R-:W-:Y:S02]  /*5240*/  UIMAD.WIDE.U32 UR20, UR4, UR14, URZ ;  /* 0x0000000e041472a5 */ /* 0x004fe4000f8e00ff */
[----:B------:R-:W-:Y:S01]  /*5250*/  UIMAD.WIDE.U32 UR22, UR8, UR14, URZ ;  /* 0x0000000e081672a5 */ /* 0x000fe2000f8e00ff */
[----:B------:R-:W-:Y:S02]  /*5260*/  UMOV UR5, UR11 ;  /* 0x0000000b00057c82 */ /* 0x000fe40008000000 */
[----:B------:R-:W-:Y:S03]  /*5270*/  USHF.R.U32.HI UR6, URZ, UR35, UR5 ;  /* 0x00000023ff067299 */ /* 0x000fe60008011605 */
[----:B------:R-:W-:Y:S01]  /*5280*/  UMOV UR5, UR19 ;  /* 0x0000001300057c82 */ /* 0x000fe20008000000 */
[----:B------:R-:W-:Y:S02]  /*5290*/  USEL UR6, UR7, UR6, !UP5 ;  /* 0x0000000607067287 */ /* 0x000fe4000e800000 */
[----:B------:R-:W-:Y:S02]  /*52a0*/  USHF.R.U32.HI UR9, URZ, UR29, UR5 ;  /* 0x0000001dff097299 */ /* 0x000fe40008011605 */
[----:B------:R-:W-:Y:S01]  /*52b0*/  UIMAD.WIDE.U32 UR10, UR6, UR14, URZ ;  /* 0x0000000e060a72a5 */ /* 0x000fe2000f8e00ff */
[----:B------:R-:W-:Y:S02]  /*52c0*/  UMOV UR5, UR21 ;  /* 0x0000001500057c82 */ /* 0x000fe40008000000 */
[----:B------:R-:W-:Y:S03]  /*52d0*/  @UP4 USHF.R.U32.HI UR4, URZ, UR15, UR5 ;  /* 0x0000000fff044299 */ /* 0x000fe60008011605 */
[----:B------:R-:W-:Y:S01]  /*52e0*/  UMOV UR5, UR23 ;  /* 0x0000001700057c82 */ /* 0x000fe20008000000 */
[----:B------:R-:W-:Y:S02]  /*52f0*/  UIMAD UR4, UR40, UR4, URZ ;  /* 0x00000004280472a4 */ /* 0x000fe4000f8e02ff */
[----:B------:R-:W-:Y:S02]  /*5300*/  @UP4 USHF.R.U32.HI UR8, URZ, UR15, UR5 ;  /* 0x0000000fff084299 */ /* 0x000fe40008011605 */
[----:B------:R-:W-:Y:S02]  /*5310*/  USEL UR5, UR13, UR9, !UP6 ;  /* 0x000000090d057287 */ /* 0x000fe4000f000000 */
[----:B------:R-:W-:Y:S02]  /*5320*/  UIMAD UR9, UR40, UR8, URZ ;  /* 0x00000008280972a4 */ /* 0x000fe4000f8e02ff */
[----:B------:R-:W-:Y:S03]  /*5330*/  UISETP.GE.AND UP0, UPT, UR6, UR4, UPT ;  /* 0x000000040600728c */ /* 0x000fe6000bf06270 */
[----:B------:R-:W-:Y:S01]  /*5340*/  UMOV UR4, UR11 ;  /* 0x0000000b00047c82 */ /* 0x000fe20008000000 */
[----:B------:R-:W-:Y:S02]  /*5350*/  UISETP.GE.OR UP0, UPT, UR5, UR9, UP0 ;  /* 0x000000090500728c */ /* 0x000fe40008706670 */
[----:B------:R-:W-:Y:S02]  /*5360*/  USHF.R.U32.HI UR4, URZ, UR15, UR4 ;  /* 0x0000000fff047299 */ /* 0x000fe40008011604 */
[----:B------:R-:W-:Y:S02]  /*5370*/  UIMAD.WIDE.U32 UR10, UR5, UR14, URZ ;  /* 0x0000000e050a72a5 */ /* 0x000fe4000f8e00ff */
[----:B------:R-:W-:Y:S04]  /*5380*/  USEL UR12, UR6, UR4, !UP4 ;  /* 0x00000004060c7287 */ /* 0x000fe8000e000000 */
[----:B------:R-:W-:Y:S01]  /*5390*/  UIADD3 UR9, UPT, UPT, -UR12, URZ, URZ ;  /* 0x000000ff0c097290 */ /* 0x000fe2000fffe1ff */
[----:B------:R-:W-:Y:S02]  /*53a0*/  @!UP0 UMOV UR4, UR11 ;  /* 0x0000000b00048c82 */ /* 0x000fe40008000000 */
[----:B------:R-:W-:Y:S02]  /*53b0*/  @!UP0 USHF.R.U32.HI UR4, URZ, UR15, UR4 ;  /* 0x0000000fff048299 */ /* 0x000fe40008011604 */
[----:B------:R-:W-:Y:S02]  /*53c0*/  UIMAD UR9, UR40, UR9, UR6 ;  /* 0x00000009280972a4 */ /* 0x000fe4000f8e0206 */
[----:B------:R-:W-:Y:S04]  /*53d0*/  @!UP0 USEL UR4, UR5, UR4, !UP4 ;  /* 0x0000000405048287 */ /* 0x000fe8000e000000 */
[----:B------:R-:W-:Y:S02]  /*53e0*/  @!UP0 UIMAD UR9, UR8, UR9, UR4 ;  /* 0x00000009080982a4 */ /* 0x000fe4000f8e0204 */
[----:B------:R-:W-:Y:S02]  /*53f0*/  @!UP0 UIADD3 UR10, UPT, UPT, UR12, -UR4, URZ ;  /* 0x800000040c0a8290 */ /* 0x000fe4000fffe0ff */
[----:B------:R-:W-:Y:S02]  /*5400*/  UIADD3 UR4, UPT, UPT, -UR5, URZ, URZ ;  /* 0x000000ff05047290 */ /* 0x000fe4000fffe1ff */
[----:B------:R-:W-:Y:S02]  /*5410*/  UIADD3 UR8, UPT, UPT, -UR6, URZ, URZ ;  /* 0x000000ff06087290 */ /* 0x000fe4000fffe1ff */
[----:B------:R-:W-:Y:S02]  /*5420*/  @!UP0 UIMAD UR6, UR10, UR40, UR5 ;  /* 0x000000280a0682a4 */ /* 0x000fe4000f8e0205 */
[----:B------:R-:W-:Y:S02]  /*5430*/  UIMAD UR13, UR16, UR4, UR13 ;  /* 0x00000004100d72a4 */ /* 0x000fe4000f8e020d */
[----:B------:R-:W-:Y:S01]  /*5440*/  UIMAD UR7, UR30, UR8, UR7 ;  /* 0x000000081e0772a4 */ /* 0x000fe2000f8e0207 */
[----:B------:R-:W-:Y:S02]  /*5450*/  @!UP0 UMOV UR5, UR9 ;  /* 0x0000000900058c82 */ /* 0x000fe40008000000 */
[----:B------:R-:W-:Y:S02]  /*5460*/  UIMAD UR13, UR5, UR16, UR13 ;  /* 0x00000010050d72a4 */ /* 0x000fe4000f8e020d */
[----:B------:R-:W-:Y:S11]  /*5470*/  UIMAD UR7, UR6, UR30, UR7 ;  /* 0x0000001e060772a4 */ /* 0x000ff6000f8e0207 */
[----:B------:R-:W-:Y:S01]  /*5480*/  @!UPT UIADD3 URZ, UPT, UPT, URZ, URZ, URZ ;  /* 0x000000fffffff290 */ /* 0x000fe2000fffe0ff */
.L_x_100:
[----:B------:R-:W3:Y:S01]  /*5490*/  @!UP2 LDCU.128 UR20, c[0x0][0xb10] ;  /* 0x00016200ff14a7ac */ /* 0x000ee20008000c00 */
[C---:B------:R-:W-:Y:S02]  /*54a0*/  ISETP.NE.U32.AND P1, PT, R4.reuse, RZ, PT ;  /* 0x000000ff0400720c */ /* 0x040fe40003f25070 */
[----:B------:R-:W-:Y:S02]  /*54b0*/  ISETP.NE.U32.AND P0, PT, R4, RZ, PT ;  /* 0x000000ff0400720c */ /* 0x000fe40003f05070 */
[C---:B------:R-:W-:Y:S02]  /*54c0*/  ISETP.NE.AND.EX P1, PT, R5.reuse, RZ, PT, P1 ;  /* 0x000000ff0500720c */ /* 0x040fe40003f25310 */
[----:B------:R-:W-:Y:S01]  /*54d0*/  ISETP.NE.AND.EX P0, PT, R5, RZ, PT, P0 ;  /* 0x000000ff0500720c */ /* 0x000fe20003f05300 */
[----:B------:R-:W4:Y:S01]  /*54e0*/  @!UP2 LDCU UR5, c[0x0][0xb0c] ;  /* 0x00016180ff05a7ac */ /* 0x000f220008000800 */
[----:B------:R-:W-:Y:S01]  /*54f0*/  SHF.L.U32 R6, R15, 0x1f, RZ ;  /* 0x0000001f0f067819 */ /* 0x000fe200000006ff */
[----:B---3--:R-:W-:Y:S07]  /*5500*/  UIMAD.WIDE.U32 UR8, UR13, UR20, URZ ;  /* 0x000000140d0872a5 */ /* 0x008fee000f8e00ff */
[----:B------:R-:W-:Y:S01]  /*5510*/  @!UP2 UMOV UR4, UR9 ;  /* 0x000000090004ac82 */ /* 0x000fe20008000000 */
[----:B----4-:R-:W-:Y:S02]  /*5520*/  @!UP2 UISETP.NE.AND UP0, UPT, UR5, 0x1, UPT ;  /* 0x000000010500a88c */ /* 0x010fe4000bf05270 */
[----:B------:R-:W-:Y:S02]  /*5530*/  @!UP2 USHF.R.U32.HI UR4, URZ, UR21, UR4 ;  /* 0x00000015ff04a299 */ /* 0x000fe40008011604 */
[----:B------:R-:W-:Y:S02]  /*5540*/  UIMAD.WIDE.U32 UR8, UR7, UR23, URZ ;  /* 0x00000017070872a5 */ /* 0x000fe4000f8e00ff */
[----:B------:R-:W-:Y:S02]  /*5550*/  @!UP2 USEL UR10, UR13, UR4, !UP0 ;  /* 0x000000040d0aa287 */ /* 0x000fe4000c000000 */
[----:B------:R-:W-:Y:S03]  /*5560*/  @!UP2 UISETP.NE.AND UP0, UPT, UR22, 0x1, UPT ;  /* 0x000000011600a88c */ /* 0x000fe6000bf05270 */
[----:B------:R-:W-:Y:S02]  /*5570*/  @!UP2 UMOV UR6, UR9 ;  /* 0x000000090006ac82 */ /* 0x000fe40008000000 */
[----:B------:R-:W3:Y:S02]  /*5580*/  @!UP2 LDCU UR4, c[0x0][0xb20] ;  /* 0x00016400ff04a7ac */ /* 0x000ee40008000800 */
[----:B---3--:R-:W-:Y:S04]  /*5590*/  @!UP2 USHF.R.U32.HI UR6, URZ, UR4, UR6 ;  /* 0x00000004ff06a299 */ /* 0x008fe80008011606 */
[----:B------:R-:W-:Y:S04]  /*55a0*/  @!UP2 USEL UR6, UR7, UR6, !UP0 ;  /* 0x000000060706a287 */ /* 0x000fe8000c000000 */
[----:B------:R-:W-:Y:S02]  /*55b0*/  @!UP2 UIADD3 UR4, UPT, UPT, -UR10, UR6, URZ ;  /* 0x000000060a04a290 */ /* 0x000fe4000fffe1ff */
[----:B------:R-:W-:Y:S02]  /*55c0*/  @!UP2 UIADD3 UR6, UPT, UPT, UR10, -UR6, URZ ;  /* 0x800000060a06a290 */ /* 0x000fe4000fffe0ff */
[----:B------:R-:W-:Y:S02]  /*55d0*/  @!UP2 UIMAD UR13, UR4, UR5, UR13 ;  /* 0x00000005040da2a4 */ /* 0x000fe4000f8e020d */
[----:B------:R-:W-:Y:S01]  /*55e0*/  @!UP2 UIMAD UR7, UR6, UR22, UR7 ;  /* 0x000000160607a2a4 */ /* 0x000fe2000f8e0207 */
[----:B------:R-:W-:Y:S11]  /*55f0*/  BRA.U UP3, `(.L_x_101) ;  /* 0x0000000103107547 */ /* 0x000ff6000b800000 */
[----:B------:R-:W-:Y:S04]  /*5600*/  MOV R7, UR34 ;  /* 0x0000002200077c02 */ /* 0x000fe80008000f00 */
[----:B------:R-:W-:Y:S04]  /*5610*/  SHF.L.U32 R7, R7, 0x1f, RZ ;  /* 0x0000001f07077819 */ /* 0x000fe800000006ff */
[----:B------:R-:W3:Y:S02]  /*5620*/  SYNCS.PHASECHK.TRANS64.TRYWAIT P2, [UR17+0x1c8], R7 ;  /* 0x0001c807ff0075a7 */ /* 0x000ee40008041111 */
[----:B---3--:R-:W-:Y:S05]  /*5630*/  @!P2 BRA `(.L_x_102) ;  /* 0x000000300064a947 */ /* 0x008fea0003800000 */
.L_x_101:
[----:B------:R-:W-:Y:S05]  /*5640*/  @!P1 BRA `(.L_x_103) ;  /* 0x0000000000309947 */ /* 0x000fea0003800000 */
[----:B------:R-:W-:Y:S01]  /*5650*/  ISETP.NE.U32.AND P1, PT, R2, RZ, PT ;  /* 0x000000ff0200720c */ /* 0x000fe20003f25070 */
[----:B------:R-:W3:Y:S01]  /*5660*/  LDCU.64 UR4, c[0x0][0x358] ;  /* 0x00006b00ff0477ac */ /* 0x000ee20008000a00 */
[----:B------:R-:W-:Y:S02]  /*5670*/  IMAD.MOV.U32 R79, RZ, RZ, 0x1 ;  /* 0x00000001ff4f7424 */ /* 0x000fe400078e00ff */
[----:B------:R-:W-:Y:S11]  /*5680*/  ISETP.NE.AND.EX P1, PT, R3, RZ, PT, P1 ;  /* 0x000000ff0300720c */ /* 0x000ff60003f25310 */
[----:B------:R-:W-:Y:S02]  /*5690*/  @!UPT UIADD3 URZ, UPT, UPT, URZ, URZ, URZ ;  /* 0x000000fffffff290 */ /* 0x000fe4000fffe0ff */
[----:B------:R-:W4:Y:S01]  /*56a0*/  @P1 LDC.64 R8, c[0x0][0x888] ;  /* 0x00022200ff081b82 */ /* 0x000f220000000a00 */
[----:B-1----:R-:W-:Y:S04]  /*56b0*/  @P1 IMAD R0, R4, UR36, RZ ;  /* 0x0000002404001c24 */ /* 0x002fe8000f8e02ff */
[----:B----4-:R-:W-:Y:S04]  /*56c0*/  @P1 IMAD.WIDE R8, R0, 0x4, R8 ;  /* 0x0000000400081825 */ /* 0x010fe800078e0208 */
[----:B------:R-:W-:Y:S01]  /*56d0*/  HFMA2 R0, -RZ, RZ, 0, 5.9604644775390625e-08 ;  /* 0x00000001ff007431 */ /* 0x000fe200000001ff */
[----:B---3-5:R3:W5:Y:S04]  /*56e0*/  @P1 LDG.E R39, desc[UR4][R8.64] ;  /* 0x0000000408271981 */ /* 0x028768000c1e1900 */
[----:B------:R-:W-:Y:S01]  /*56f0*/  @!P1 PRMT R79, R0, 0x7610, R79 ;  /* 0x00007610004f9816 */ /* 0x000fe2000000004f */
[----:B---3--:R-:W4:Y:S06]  /*5700*/  @!P1 LDC R39, c[0x0][0x880] ;  /* 0x00022000ff279b82 */ /* 0x008f2c0000000800 */
.L_x_103:
[----:B----45:R-:W-:Y:S01]  /*5710*/  @!P0 FSETP.EQ.AND P1, PT, R39, RZ, PT ;  /* 0x000000ff2700820b */ /* 0x030fe20003f22000 */
[----:B------:R-:W-:Y:S01]  /*5720*/  @!UPT UIADD3 URZ, UPT, UPT, URZ, URZ, URZ ;  /* 0x000000fffffff290 */ /* 0x000fe2000fffe0ff */
[----:B------:R-:W-:Y:S11]  /*5730*/  @!P0 BRA `(.L_x_104) ;  /* 0x0000000000188947 */ /* 0x000ff60003800000 */
[----:B------:R-:W-:Y:S02]  /*5740*/  LOP3.LUT P0, RZ, R79, 0xff, RZ, 0xc0, !PT ;  /* 0x000000ff4fff7812 */ /* 0x000fe4000780c0ff */
[----:B------:R-:W-:Y:S04]  /*5750*/  ISETP.NE.U32.AND P1, PT, R2, RZ, PT ;  /* 0x000000ff0200720c */ /* 0x000fe80003f25070 */
[----:B------:R-:W-:Y:S04]  /*5760*/  ISETP.NE.AND.EX P1, PT, R3, RZ, PT, P1 ;  /* 0x000000ff0300720c */ /* 0x000fe80003f25310 */
[----:B------:R-:W-:Y:S03]  /*5770*/  PLOP3.LUT P1, PT, P1, PT, PT, 0x8, 0x80 ;  /* 0x000000000080781c */ /* 0x000fe60000f2e170 */
[----:B------:R-:W-:Y:S11]  /*5780*/  @P0 FSETP.EQ.AND P1, PT, R39, RZ, PT ;  /* 0x000000ff2700020b */ /* 0x000ff60003f22000 */
[----:B------:R-:W-:Y:S02]  /*5790*/  @!UPT UIADD3 URZ, UPT, UPT, URZ, URZ, URZ ;  /* 0x000000fffffff290 */ /* 0x000fe4000fffe0ff */
.L_x_104:
[----:B------:R-:W3:Y:S01]  /*57a0*/  SYNCS.PHASECHK.TRANS64.TRYWAIT P0, [UR17+0x1b8], R6 ;  /* 0x0001b806ff0075a7 */ /* 0x000ee20008001111 */
[----:B------:R-:W-:Y:S02]  /*57b0*/  ELECT P2, URZ, PT ;  /* 0x0000000000ff782f */ /* 0x000fe40003840000 */
[----:B------:R-:W-:Y:S01]  /*57c0*/  IADD3 R14, PT, PT, R14, 0x1, RZ ;  /* 0x000000010e0e7810 */ /* 0x000fe20007ffe0ff */
[----:B---3--:R-:W-:Y:S10]  /*57d0*/  @!P0 BRA `(.L_x_105) ;  /* 0x0000003000148947 */ /* 0x008ff40003800000 */
.L_x_202:
[----:B------:R-:W-:Y:S01]  /*57e0*/  PLOP3.LUT P1, PT, P1, P2, PT, 0xf2, 0x2f ;  /* 0x00000000002f781c */ /* 0x000fe20000f25e72 */
[----:B------:R-:W-:Y:S01]  /*57f0*/  UMOV UR18, 0x0 ;  /* 0x0000000000127882 */ /* 0x000fe20000000000 */
[----:B------:R-:W-:Y:S01]  /*5800*/  UMOV UR19, 0x10000000 ;  /* 0x1000000000137882 */ /* 0x000fe20000000000 */
[----:B------:R-:W-:Y:S01]  /*5810*/  UMOV UR12, UR36 ;  /* 0x00000024000c7c82 */ /* 0x000fe20008000000 */
[----:B------:R-:W-:Y:S01]  /*5820*/  LOP3.LUT R15, R15, 0x1, RZ, 0x3c, !PT ;  /* 0x000000010f0f7812 */ /* 0x000fe200078e3cff */
[----:B------:R-:W-:Y:S01]  /*5830*/  UPLOP3.LUT UP3, UPT, UPT, UPT, UPT, 0x80, 0x8 ;  /* 0x000000000008789c */ /* 0x000fe20003f6f070 */
[----:B------:R-:W-:Y:S07]  /*5840*/  UMOV UR36, UR24 ;  /* 0x0000001800247c82 */ /* 0x000fee0008000000 */
[----:B-1----:R-:W-:Y:S01]  /*5850*/  @!P1 IADD3 R6, P0, PT, R16, 0x580, RZ ;  /* 0x0000058010069810 */ /* 0x002fe20007f1e0ff */
[----:B------:R-:W-:Y:S03]  /*5860*/  VOTEU.ALL UP0, P1 ;  /* 0x0000000000ff7886 */ /* 0x000fe60000800000 */
[----:B------:R-:W-:Y:S01]  /*5870*/  @!P1 R2UR UR5, R6 ;  /* 0x00000000060592ca */ /* 0x000fe200000e0000 */
[----:B------:R-:W-:Y:S01]  /*5880*/  @!P1 IMAD.X R0, RZ, RZ, R17, P0 ;  /* 0x000000ffff009224 */ /* 0x000fe200000e0611 */
[----:B------:R-:W-:Y:S01]  /*5890*/  @!UP0 USHF.L.U32 UR10, UR45, 0x6, URZ ;  /* 0x000000062d0a8899 */ /* 0x000fe200080006ff */
[----:B------:R-:W-:Y:S01]  /*58a0*/  ISETP.NE.AND P0, PT, R14, 0x2, PT ;  /* 0x000000020e00780c */ /* 0x000fe20003f05270 */
[----:B------:R-:W-:Y:S02]  /*58b0*/  @!UP0 USHF.L.U32 UR11, UR46, 0x6, URZ ;  /* 0x000000062e0b8899 */ /* 0x000fe400080006ff */
[----:B------:R-:W-:Y:S01]  /*58c0*/  @!P1 R2UR UR4, R0 ;  /* 0x00000000000492ca */ /* 0x000fe200000e0000 */
[----:B------:R-:W-:Y:S01]  /*58d0*/  @!UP0 UIADD3 UR8, UPT, UPT, UR17, 0x400, URZ ;  /* 0x0000040011088890 */ /* 0x000fe2000fffe0ff */
[----:B------:R-:W-:Y:S01]  /*58e0*/  SEL R0, RZ, 0x1, P0 ;  /* 0x00000001ff007807 */ /* 0x000fe20000000000 */
[----:B------:R-:W-:Y:S01]  /*58f0*/  @!UP0 UIADD3 UR9, UPT, UPT, UR17, 0x1b0, URZ ;  /* 0x000001b011098890 */ /* 0x000fe2000fffe0ff */
[----:B------:R-:W-:Y:S01]  /*5900*/  SEL R14, R14, RZ, P0 ;  /* 0x000000ff0e0e7207 */ /* 0x000fe20000000000 */
[----:B------:R-:W-:Y:S01]  /*5910*/  VOTEU.ALL UP0, P1 ;  /* 0x0000000000ff7886 */ /* 0x000fe20000800000 */
[----:B------:R-:W-:Y:S01]  /*5920*/  LOP3.LUT R13, R13, R0, RZ, 0x3c, !PT ;  /* 0x000000000d0d7212 */ /* 0x000fe200078e3cff */
[----:B------:R-:W-:Y:S01]  /*5930*/  IMAD.U32 R6, RZ, RZ, UR5 ;  /* 0x00000005ff067e24 */ /* 0x000fe2000f8e00ff */
[----:B------:R-:W-:Y:S02]  /*5940*/  UIADD3 UR45, UPT, UPT, UR7, UR60, URZ ;  /* 0x0000003c072d7290 */ /* 0x000fe4000fffe0ff */
[----:B------:R-:W-:Y:S03]  /*5950*/  UIADD3 UR46, UPT, UPT, UR13, UR57, URZ ;  /* 0x000000390d2e7290 */ /* 0x000fe6000fffe0ff */
[----:B------:R-:W-:Y:S01]  /*5960*/  IMAD.U32 R7, RZ, RZ, UR4 ;  /* 0x00000004ff077e24 */ /* 0x000fe2000f8e00ff */
[----:B------:R-:W-:Y:S04]  /*5970*/  @!P1 R2UR UR4, R6 ;  /* 0x00000000060492ca */ /* 0x000fe800000e0000 */
[----:B------:R-:W-:Y:S11]  /*5980*/  @!P1 R2UR UR5, R7 ;  /* 0x00000000070592ca */ /* 0x000ff600000e0000 */
[----:B------:R-:W-:Y:S02]  /*5990*/  @!UPT UIADD3 URZ, UPT, UPT, URZ, URZ, URZ ;  /* 0x000000fffffff290 */ /* 0x000fe4000fffe0ff */
[----:B------:R3:W-:Y:S01]  /*59a0*/  @!UP0 UTMALDG.3D [UR8], [UR4], desc[UR18] ;  /* 0x00001208040085b4 */ /* 0x0007e20008011000 */
[----:B------:R3:W-:Y:S01]  /*59b0*/  @!P1 SYNCS.ARRIVE.TRANS64.RED.A0TR RZ, [UR17+0x1b0], R12 ;  /* 0x0001b00cffff99a7 */ /* 0x0007e20008300411 */
[----:B------:R-:W-:Y:S01]  /*59c0*/  SYNCS.ARRIVE.TRANS64.RED.A1T0 RZ, [UR48], RZ ;  /* 0x000000ffffff79a7 */ /* 0x000fe20008100430 */
[----:B------:R-:W-:Y:S05]  /*59d0*/  BRA.U UP1, `(.L_x_106) ;  /* 0xfffffff5018c7547 */ /* 0x000fea000b83ffff */
[----:B------:R-:W-:Y:S07]  /*59e0*/  MOV R0, UR17 ;  /* 0x0000001100007c02 */ /* 0x000fee0008000f00 */
.L_x_107:
[----:B-1----:R-:W-:-:S04]  /*59f0*/  SHF.L.U32 R2, R15, 0x1f, RZ ;  /* 0x0000001f0f027819 */ /* 0x002fc800000006ff */
[----:B------:R1:W4:Y:S03]  /*5a00*/  SYNCS.PHASECHK.TRANS64.TRYWAIT P0, [R0+URZ+0x1b8], R2 ;  /* 0x0001b802000075a7 */ /* 0x00032600080011ff */
[----:B----4-:R-:W-:Y:S05]  /*5a10*/  @!P0 NANOSLEEP.SYNCS 0x989680 ;  /* 0x009896800000895d */ /* 0x010fea0003900000 */
[----:B------:R-:W4:Y:S02]  /*5a20*/  @!P0 SYNCS.PHASECHK.TRANS64 P0, [R0+URZ+0x1b8], R2 ;  /* 0x0001b802000085a7 */ /* 0x000f2400080010ff */
[----:B--234-:R-:W-:Y:S05]  /*5a30*/  @P0 EXIT ;  /* 0x000000000000094d */ /* 0x01cfea0003800000 */
[----:B------:R-:W-:Y:S05]  /*5a40*/  BRA `(.L_x_107) ;  /* 0xfffffffc00e87947 */ /* 0x000fea000383ffff */
.L_x_98:
[----:B------:R-:W-:-:S06]  /*5a50*/  UISETP.GE.AND UP0, UPT, UR22, 0x4, UPT ;  /* 0x000000041600788c */ /* 0x000fcc000bf06270 */
[----:B------:R-:W-:-:S13]  /*5a60*/  PLOP3.LUT P0, PT, PT, PT, UP0, 0x80, 0x8 ;  /* 0x000000000008781c */ /* 0x000fda0003f0f008 */
[----:B-1----:R-:W-:Y:S05]  /*5a70*/  @!P0 EXIT ;  /* 0x000000000000894d */ /* 0x002fea0003800000 */
[----:B------:R-:W-:Y:S01]  /*5a80*/  BAR.SYNC.DEFER_BLOCKING 0x6, 0xa0 ;  /* 0x0182800000007b1d */ /* 0x000fe20000010000 */
[C---:B------:R-:W-:Y:S02]  /*5a90*/  IMAD.SHL.U32 R7, R76.reuse, 0x40, RZ ;  /* 0x000000404c077824 */ /* 0x040fe400078e00ff */
[----:B------:R-:W-:Y:S02]  /*5aa0*/  HFMA2 R81, -RZ, RZ, 0, 0 ;  /* 0x00000000ff517431 */ /* 0x000fe400000001ff */
[C---:B------:R-:W-:Y:S01]  /*5ab0*/  IMAD.SHL.U32 R4, R76.reuse, 0x20, RZ ;  /* 0x000000204c047824 */ /* 0x040fe200078e00ff */
[----:B------:R-:W-:Y:S01]  /*5ac0*/  CS2R R82, SRZ ;  /* 0x0000000000527805 */ /* 0x000fe2000001ff00 */
[----:B------:R-:W-:Y:S01]  /*5ad0*/  IMAD.SHL.U32 R6, R76, 0x2, RZ ;  /* 0x000000024c067824 */ /* 0x000fe200078e00ff */
[----:B------:R-:W-:Y:S01]  /*5ae0*/  UMOV UR44, 0x400 ;  /* 0x00000400002c7882 */ /* 0x000fe20000000000 */
[----:B------:R-:W-:Y:S01]  /*5af0*/  LOP3.LUT R5, R7, 0x180, RZ, 0xc0, !PT ;  /* 0x0000018007057812 */ /* 0x000fe200078ec0ff */
[----:B------:R-:W-:Y:S01]  /*5b00*/  ULEA UR44, UR48, UR44, 0x18 ;  /* 0x0000002c302c7291 */ /* 0x000fe2000f8ec0ff */
[----:B------:R-:W-:Y:S01]  /*5b10*/  LOP3.LUT R4, R4, 0xc00, RZ, 0xc0, !PT ;  /* 0x00000c0004047812 */ /* 0x000fe200078ec0ff */
[----:B------:R-:W1:Y:S01]  /*5b20*/  LDC.64 R72, c[0x0][0x888] ;  /* 0x00022200ff487b82 */ /* 0x000e620000000a00 */
[----:B------:R-:W-:Y:S01]  /*5b30*/  LOP3.LUT R6, R5, 0x20, R6, 0xf8, !PT ;  /* 0x0000002005067812 */ /* 0x000fe200078ef806 */
[----:B------:R-:W-:Y:S01]  /*5b40*/  IMAD.SHL.U32 R5, R76, 0x8, RZ ;  /* 0x000000084c057824 */ /* 0x000fe200078e00ff */
[----:B------:R-:W-:Y:S01]  /*5b50*/  LOP3.LUT R4, R4, 0x40, R7, 0xf8, !PT ;  /* 0x0000004004047812 */ /* 0x000fe200078ef807 */
[----:B------:R-:W-:Y:S01]  /*5b60*/  IMAD.U32 R37, R76, 0x10000, RZ ;  /* 0x000100004c257824 */ /* 0x000fe200078e00ff */
[----:B------:R-:W-:Y:S01]  /*5b70*/  UIADD3 UR4, UPT, UPT, UR44, 0x1400, URZ ;  /* 0x000014002c047890 */ /* 0x000fe2000fffe0ff */
[----:B------:R-:W-:Y:S01]  /*5b80*/  IMAD.MOV.U32 R36, RZ, RZ, RZ ;  /* 0x000000ffff247224 */ /* 0x000fe200078e00ff */
[----:B------:R-:W-:Y:S01]  /*5b90*/  LOP3.LUT R5, R6, 0x30, R5, 0x78, !PT ;  /* 0x0000003006057812 */ /* 0x000fe200078e7805 */
[----:B------:R-:W2:Y:S01]  /*5ba0*/  LDC.64 R74, c[0x0][0x890] ;  /* 0x00022400ff4a7b82 */ /* 0x000ea20000000a00 */
[----:B------:R-:W-:Y:S01]  /*5bb0*/  LOP3.LUT R4, R4, 0x200, R7, 0xf8, !PT ;  /* 0x0000020004047812 */ /* 0x000fe200078ef807 */
[----:B------:R-:W-:Y:S01]  /*5bc0*/  IMAD.MOV.U32 R84, RZ, RZ, RZ ;  /* 0x000000ffff547224 */ /* 0x000fe200078e00ff */
[----:B------:R-:W-:Y:S01]  /*5bd0*/  LOP3.LUT R37, R37, 0x600000, RZ, 0xc0, !PT ;  /* 0x0060000025257812 */ /* 0x000fe200078ec0ff */
[----:B------:R-:W-:Y:S01]  /*5be0*/  IMAD.U32 R85, RZ, RZ, UR4 ;  /* 0x00000004ff557e24 */ /* 0x000fe2000f8e00ff */
[----:B------:R-:W-:Y:S01]  /*5bf0*/  LOP3.LUT R78, R4, R5, RZ, 0xfc, !PT ;  /* 0x00000005044e7212 */ /* 0x000fe200078efcff */
[----:B------:R-:W3:Y:S01]  /*5c00*/  LDS R0, [UR44+0x280] ;  /* 0x0002802cff007984 */ /* 0x000ee20008000800 */
[----:B------:R-:W-:Y:S01]  /*5c10*/  IMAD.SHL.U32 R4, R76, 0x10, RZ ;  /* 0x000000104c047824 */ /* 0x000fe200078e00ff */
[----:B------:R-:W4:Y:S01]  /*5c20*/  LDC.64 R70, c[0x0][0x8b0] ;  /* 0x00022c00ff467b82 */ /* 0x000f220000000a00 */
[----:B------:R-:W-:Y:S01]  /*5c30*/  IADD3 R77, PT, PT, R78, UR44, RZ ;  /* 0x0000002c4e4d7c10 */ /* 0x000fe2000fffe0ff */
[----:B------:R-:W1:Y:S02]  /*5c40*/  LDCU UR50, c[0x0][0x370] ;  /* 0x00006e00ff3277ac */ /* 0x000e640008000800 */
[----:B------:R-:W-:Y:S01]  /*5c50*/  LOP3.LUT R4, R4, 0x20, RZ, 0xc0, !PT ;  /* 0x0000002004047812 */ /* 0x000fe200078ec0ff */
[----:B------:R-:W1:Y:S03]  /*5c60*/  LDCU.64 UR62, c[0x0][0x348] ;  /* 0x00006900ff3e77ac */ /* 0x000e660008000a00 */
[----:B------:R-:W1:Y:S01]  /*5c70*/  LDC.64 R68, c[0x0][0x8a8] ;  /* 0x00022a00ff447b82 */ /* 0x000e620000000a00 */
[----:B------:R-:W-:Y:S01]  /*5c80*/  IADD3 R77, PT, PT, -R4, 0x400, R77 ;  /* 0x00000400044d7810 */ /* 0x000fe20007ffe14d */
[----:B------:R-:W1:Y:S01]  /*5c90*/  LDCU UR41, c[0x0][0xb0c] ;  /* 0x00016180ff2977ac */ /* 0x000e620008000800 */
[----:B------:R-:W1:Y:S01]  /*5ca0*/  LDCU UR39, c[0x0][0xb30] ;  /* 0x00016600ff2777ac */ /* 0x000e620008000800 */
[----:B------:R-:W1:Y:S01]  /*5cb0*/  LDCU.64 UR58, c[0x0][0x888] ;  /* 0x00011100ff3a77ac */ /* 0x000e620008000a00 */
[----:B------:R-:W1:Y:S01]  /*5cc0*/  LDCU.64 UR42, c[0x0][0xb28] ;  /* 0x00016500ff2a77ac */ /* 0x000e620008000a00 */
[----:B------:R-:W1:Y:S01]  /*5cd0*/  LDCU.128 UR52, c[0x0][0xb10] ;  /* 0x00016200ff3477ac */ /* 0x000e620008000c00 */
[----:B------:R-:W1:Y:S01]  /*5ce0*/  LDCU UR49, c[0x0][0x374] ;  /* 0x00006e80ff3177ac */ /* 0x000e620008000800 */
[----:B------:R-:W-:Y:S01]  /*5cf0*/  UIADD3 UR56, UPT, UPT, UR44, 0x400, URZ ;  /* 0x000004002c387890 */ /* 0x000fe2000fffe0ff */
[----:B---3--:R-:W-:-:S11]  /*5d00*/  IMAD.IADD R37, R0, 0x1, R37 ;  /* 0x0000000100257824 */ /* 0x008fd600078e0225 */
.L_x_125:
[----:B------:R-:W-:Y:S02]  /*5d10*/  LEA R3, R81, UR44, 0x3 ;  /* 0x0000002c51037c11 */ /* 0x000fe4000f8e18ff */
[----:B------:R-:W-:Y:S02]  /*5d20*/  SHF.L.U32 R0, R83, 0x1f, RZ ;  /* 0x0000001f53007819 */ /* 0x000fe400000006ff */
[----:B-1----:R-:W-:Y:S02]  /*5d30*/  LEA R4, R81, UR44, 0x4 ;  /* 0x0000002c51047c11 */ /* 0x002fe4000f8e20ff */
[----:B------:R-:W3:Y:S02]  /*5d40*/  SYNCS.PHASECHK.TRANS64.TRYWAIT P0, [R3+URZ+0x1d0], R0 ;  /* 0x0001d000030075a7 */ /* 0x000ee400080011ff */
[----:B--23--:R-:W-:Y:S05]  /*5d50*/  @!P0 BRA `(.L_x_108) ;  /* 0x0000002800cc8947 */ /* 0x00cfea0003800000 */
.L_x_203:
[----:B------:R-:W1:Y:S01]  /*5d60*/  LDS.128 R4, [R4+0x260] ;  /* 0x0002600004047984 */ /* 0x000e620000000c00 */
[----:B------:R-:W-:Y:S01]  /*5d70*/  UISETP.GE.AND UP0, UPT, UR40, 0x1, UPT ;  /* 0x000000012800788c */ /* 0x000fe2000bf06270 */
[----:B------:R-:W-:Y:S01]  /*5d80*/  @!PT LDS RZ, [RZ] ;  /* 0x00000000fffff984 */ /* 0x000fe20000000800 */
[----:B------:R-:W-:Y:S01]  /*5d90*/  @!PT LDS RZ, [RZ] ;  /* 0x00000000fffff984 */ /* 0x000fe20000000800 */
[----:B------:R-:W-:Y:S01]  /*5da0*/  @!PT LDS RZ, [RZ] ;  /* 0x00000000fffff984 */ /* 0x000fe20000000800 */
[----:B------:R-:W-:Y:S01]  /*5db0*/  @!PT LDS RZ, [RZ] ;  /* 0x00000000fffff984 */ /* 0x000fe20000000800 */
[----:B------:R2:W-:Y:S06]  /*5dc0*/  MEMBAR.ALL.CTA ;  /* 0x0000000000007992 */ /* 0x0005ec0000008000 */
[----:B--2---:R-:W2:Y:S01]  /*5dd0*/  FENCE.VIEW.ASYNC.S ;  /* 0x00000000000073c6 */ /* 0x004ea20000000000 */
[----:B-1----:R-:W-:Y:S11]  /*5de0*/  LOP3.LUT P0, RZ, R6, 0x1, RZ, 0xc0, !PT ;  /* 0x0000000106ff7812 */ /* 0x002ff6000780c0ff */
[----:B------:R-:W-:Y:S02]  /*5df0*/  @!UPT UIADD3 URZ, UPT, UPT, URZ, URZ, URZ ;  /* 0x000000fffffff290 */ /* 0x000fe4000fffe0ff */
[----:B--2---:R-:W-:Y:S01]  /*5e00*/  VOTEU.ANY UP1, P0 ;  /* 0x0000000000ff7886 */ /* 0x004fe20000020100 */
[----:B------:R-:W-:Y:S01]  /*5e10*/  PLOP3.LUT P0, PT, PT, PT, UP1, 0x80, 0x8 ;  /* 0x000000000008781c */ /* 0x000fe20003f0f018 */
[----:B------:R-:W-:Y:S11]  /*5e20*/  UP2UR UR47, UPR, URZ, 0x2 ;  /* 0x00000002ff2f7883 */ /* 0x000ff60008000000 */
[----:B------:R-:W-:Y:S01]  /*5e30*/  @!UPT UIADD3 URZ, UPT, UPT, URZ, URZ, URZ ;  /* 0x000000fffffff290 */ /* 0x000fe2000fffe0ff */
        /* <DEDUP_REMOVED lines=13> */
[----:B------:R-:W2:Y:S01]  /*5f10*/  LDCU UR12, c[0x0][0xb20] ;  /* 0x00016400ff0c77ac */ /* 0x000ea20008000800 */
[----:B------:R-:W-:Y:S02]  /*5f20*/  UIMAD.WIDE.U32 UR4, UR49, UR55, URZ ;  /* 0x00000037310472a5 */ /* 0x000fe4000f8e00ff */
[----:B------:R-:W-:Y:S02]  /*5f30*/  UIMAD.WIDE.U32 UR6, UR50, UR52, URZ ;  /* 0x00000034320672a5 */ /* 0x000fe4000f8e00ff */
[----:B------:R-:W-:Y:S02]  /*5f40*/  UISETP.NE.AND UP0, UPT, UR54, 0x1, UPT ;  /* 0x000000013600788c */ /* 0x000fe4000bf05270 */
[----:B------:R-:W-:Y:S02]  /*5f50*/  UIMAD.WIDE.U32 UR8, UR37, UR55, URZ ;  /* 0x00000037250872a5 */ /* 0x000fe4000f8e00ff */
[----:B------:R-:W-:Y:S02]  /*5f60*/  UIMAD.WIDE.U32 UR10, UR38, UR52, URZ ;  /* 0x00000034260a72a5 */ /* 0x000fe4000f8e00ff */
[----:B------:R-:W-:Y:S02]  /*5f70*/  UISETP.NE.AND UP1, UPT, UR41, 0x1, UPT ;  /* 0x000000012900788c */ /* 0x000fe4000bf25270 */
[----:B------:R-:W-:Y:S01]  /*5f80*/  UISETP.NE.AND UP2, UPT, UR40, 0x1, UPT ;  /* 0x000000012800788c */ /* 0x000fe2000bf45270 */
[----:B------:R-:W-:Y:S02]  /*5f90*/  UMOV UR4, UR5 ;  /* 0x0000000500047c82 */ /* 0x000fe40008000000 */
[----:B--2---:R-:W-:Y:S03]  /*5fa0*/  USHF.R.U32.HI UR5, URZ, UR12, UR4 ;  /* 0x0000000cff057299 */ /* 0x004fe60008011604 */
[----:B------:R-:W-:Y:S02]  /*5fb0*/  UMOV UR4, UR7 ;  /* 0x0000000700047c82 */ /* 0x000fe40008000000 */
[----:B------:R-:W-:Y:S02]  /*5fc0*/  USHF.R.U32.HI UR7, URZ, UR53, UR4 ;  /* 0x00000035ff077299 */ /* 0x000fe40008011604 */
[----:B------:R-:W-:Y:S02]  /*5fd0*/  USEL UR4, UR49, UR5, !UP0 ;  /* 0x0000000531047287 */ /* 0x000fe4000c000000 */
[----:B------:R-:W-:Y:S01]  /*5fe0*/  USEL UR7, UR50, UR7, !UP1 ;  /* 0x0000000732077287 */ /* 0x000fe2000c800000 */
[----:B------:R-:W-:Y:S01]  /*5ff0*/  UMOV UR5, UR9 ;  /* 0x0000000900057c82 */ /* 0x000fe20008000000 */
[----:B------:R-:W-:Y:S02]  /*6000*/  UIMAD.WIDE.U32 UR8, UR4, UR42, URZ ;  /* 0x0000002a040872a5 */ /* 0x000fe4000f8e00ff */
[----:B------:R-:W-:Y:S03]  /*6010*/  USHF.R.U32.HI UR6, URZ, UR12, UR5 ;  /* 0x0000000cff067299 */ /* 0x000fe60008011605 */
[----:B------:R-:W-:Y:S01]  /*6020*/  UMOV UR5, UR11 ;  /* 0x0000000b00057c82 */ /* 0x000fe20008000000 */
[----:B------:R-:W-:Y:S02]  /*6030*/  UIMAD.WIDE.U32 UR10, UR7, UR42, URZ ;  /* 0x0000002a070a72a5 */ /* 0x000fe4000f8e00ff */
[----:B------:R-:W-:Y:S02]  /*6040*/  USHF.R.U32.HI UR12, URZ, UR53, UR5 ;  /* 0x00000035ff0c7299 */ /* 0x000fe40008011605 */
[----:B------:R-:W-:Y:S01]  /*6050*/  USEL UR6, UR37, UR6, !UP0 ;  /* 0x0000000625067287 */ /* 0x000fe2000c000000 */
[----:B------:R-:W-:Y:S02]  /*6060*/  UMOV UR5, UR9 ;  /* 0x0000000900057c82 */ /* 0x000fe40008000000 */
[----:B------:R-:W-:Y:S01]  /*6070*/  UMOV UR10, UR11 ;  /* 0x0000000b000a7c82 */ /* 0x000fe20008000000 */
[----:B------:R-:W-:Y:S02]  /*6080*/  @UP2 USHF.R.U32.HI UR4, URZ, UR43, UR5 ;  /* 0x0000002bff042299 */ /* 0x000fe40008011605 */
[----:B------:R-:W-:Y:S02]  /*6090*/  @UP2 USHF.R.U32.HI UR7, URZ, UR43, UR10 ;  /* 0x0000002bff072299 */ /* 0x000fe4000801160a */
[----:B------:R-:W-:Y:S02]  /*60a0*/  UIMAD UR4, UR40, UR4, URZ ;  /* 0x00000004280472a4 */ /* 0x000fe4000f8e02ff */
[----:B------:R-:W-:Y:S02]  /*60b0*/  UIMAD.WIDE.U32 UR10, UR6, UR42, URZ ;  /* 0x0000002a060a72a5 */ /* 0x000fe4000f8e00ff */
[----:B------:R-:W-:Y:S02]  /*60c0*/  USEL UR5, UR38, UR12, !UP1 ;  /* 0x0000000c26057287 */ /* 0x000fe4000c800000 */
[----:B------:R-:W-:Y:S02]  /*60d0*/  UIMAD UR8, UR40, UR7, URZ ;  /* 0x00000007280872a4 */ /* 0x000fe4000f8e02ff */
[----:B------:R-:W-:Y:S03]  /*60e0*/  UISETP.GE.AND UP0, UPT, UR6, UR4, UPT ;  /* 0x000000040600728c */ /* 0x000fe6000bf06270 */
[----:B------:R-:W-:Y:S01]  /*60f0*/  UMOV UR4, UR11 ;  /* 0x0000000b00047c82 */ /* 0x000fe20008000000 */
[----:B------:R-:W-:Y:S02]  /*6100*/  UISETP.GE.OR UP0, UPT, UR5, UR8, UP0 ;  /* 0x000000080500728c */ /* 0x000fe40008706670 */
[----:B------:R-:W-:Y:S02]  /*6110*/  USHF.R.U32.HI UR4, URZ, UR43, UR4 ;  /* 0x0000002bff047299 */ /* 0x000fe40008011604 */
[----:B------:R-:W-:Y:S02]  /*6120*/  UIMAD.WIDE.U32 UR8, UR5, UR42, URZ ;  /* 0x0000002a050872a5 */ /* 0x000fe4000f8e00ff */
[----:B------:R-:W-:Y:S02]  /*6130*/  USEL UR11, UR6, UR4, !UP2 ;  /* 0x00000004060b7287 */ /* 0x000fe4000d000000 */
[----:B------:R-:W-:Y:S02]  /*6140*/  UIADD3 UR8, UPT, UPT, -UR5, URZ, URZ ;  /* 0x000000ff05087290 */ /* 0x000fe4000fffe1ff */
[----:B------:R-:W-:Y:S01]  /*6150*/  UIADD3 UR10, UPT, UPT, -UR11, URZ, URZ ;  /* 0x000000ff0b0a7290 */ /* 0x000fe2000fffe1ff */
[----:B------:R-:W-:Y:S01]  /*6160*/  @!UP0 UMOV UR4, UR9 ;  /* 0x0000000900048c82 */ /* 0x000fe20008000000 */
[----:B------:R-:W-:Y:S02]  /*6170*/  UIADD3 UR9, UPT, UPT, -UR6, URZ, URZ ;  /* 0x000000ff06097290 */ /* 0x000fe4000fffe1ff */
[----:B------:R-:W-:Y:S02]  /*6180*/  @!UP0 USHF.R.U32.HI UR4, URZ, UR43, UR4 ;  /* 0x0000002bff048299 */ /* 0x000fe40008011604 */
[----:B------:R-:W-:Y:S02]  /*6190*/  UIMAD UR10, UR40, UR10, UR6 ;  /* 0x0000000a280a72a4 */ /* 0x000fe4000f8e0206 */
[----:B------:R-:W-:Y:S04]  /*61a0*/  @!UP0 USEL UR4, UR5, UR4, !UP2 ;  /* 0x0000000405048287 */ /* 0x000fe8000d000000 */
[----:B------:R-:W-:Y:S02]  /*61b0*/  @!UP0 UIMAD UR10, UR7, UR10, UR4 ;  /* 0x0000000a070a82a4 */ /* 0x000fe4000f8e0204 */
[----:B------:R-:W-:Y:S02]  /*61c0*/  @!UP0 UIADD3 UR11, UPT, UPT, UR11, -UR4, URZ ;  /* 0x800000040b0b8290 */ /* 0x000fe4000fffe0ff */
[----:B------:R-:W-:Y:S02]  /*61d0*/  UIMAD UR7, UR41, UR8, UR38 ;  /* 0x00000008290772a4 */ /* 0x000fe4000f8e0226 */
[----:B------:R-:W-:Y:S02]  /*61e0*/  @!UP0 UIMAD UR6, UR11, UR40, UR5 ;  /* 0x000000280b0682a4 */ /* 0x000fe4000f8e0205 */
[----:B------:R-:W-:Y:S01]  /*61f0*/  UIMAD UR4, UR54, UR9, UR37 ;  /* 0x00000009360472a4 */ /* 0x000fe2000f8e0225 */
[----:B------:R-:W-:Y:S02]  /*6200*/  @!UP0 UMOV UR5, UR10 ;  /* 0x0000000a00058c82 */ /* 0x000fe40008000000 */
[----:B------:R-:W-:Y:S02]  /*6210*/  UIMAD UR38, UR5, UR41, UR7 ;  /* 0x00000029052672a4 */ /* 0x000fe4000f8e0207 */
[----:B------:R-:W-:Y:S11]  /*6220*/  UIMAD UR37, UR6, UR54, UR4 ;  /* 0x00000036062572a4 */ /* 0x000ff6000f8e0204 */
[----:B------:R-:W-:Y:S01]  /*6230*/  @!UPT UIADD3 URZ, UPT, UPT, URZ, URZ, URZ ;  /* 0x000000fffffff290 */ /* 0x000fe2000fffe0ff */
.L_x_109:
[----:B------:R-:W-:Y:S01]  /*6240*/  UISETP.NE.AND UP0, UPT, UR39, 0x1, UPT ;  /* 0x000000012700788c */ /* 0x000fe2000bf05270 */
[----:B------:R-:W-:Y:S10]  /*6250*/  IADD3 R81, PT, PT, R81, 0x1, RZ ;  /* 0x0000000151517810 */ /* 0x000ff40007ffe0ff */
[----:B------:R-:W2:Y:S01]  /*6260*/  @!UP0 LDCU.128 UR12, c[0x0][0xb10] ;  /* 0x00016200ff0c87ac */ /* 0x000ea20008000c00 */
[----:B------:R-:W3:Y:S01]  /*6270*/  @!UP0 LDCU UR5, c[0x0][0xb0c] ;  /* 0x00016180ff0587ac */ /* 0x000ee20008000800 */
[----:B------:R-:W4:Y:S01]  /*6280*/  @!UP0 LDCU UR10, c[0x0][0xb20] ;  /* 0x00016400ff0a87ac */ /* 0x000f220008000800 */
[----:B--2---:R-:W-:Y:S02]  /*6290*/  UIMAD.WIDE.U32 UR8, UR38, UR12, URZ ;  /* 0x0000000c260872a5 */ /* 0x004fe4000f8e00ff */
[----:B------:R-:W-:Y:S02]  /*62a0*/  UIMAD.WIDE.U32 UR6, UR37, UR15, URZ ;  /* 0x0000000f250672a5 */ /* 0x000fe4000f8e00ff */
[----:B------:R-:W-:Y:S03]  /*62b0*/  @!UP0 UISETP.NE.AND UP1, UPT, UR14, 0x1, UPT ;  /* 0x000000010e00888c */ /* 0x000fe6000bf25270 */
[----:B------:R-:W-:Y:S01]  /*62c0*/  @!UP0 UMOV UR4, UR9 ;  /* 0x0000000900048c82 */ /* 0x000fe20008000000 */
[----:B---3--:R-:W-:Y:S02]  /*62d0*/  @!UP0 UISETP.NE.AND UP2, UPT, UR5, 0x1, UPT ;  /* 0x000000010500888c */ /* 0x008fe4000bf45270 */
[----:B------:R-:W-:Y:S01]  /*62e0*/  @!UP0 USHF.R.U32.HI UR4, URZ, UR13, UR4 ;  /* 0x0000000dff048299 */ /* 0x000fe20008011604 */
[----:B------:R-:W-:Y:S02]  /*62f0*/  @!UP0 UMOV UR6, UR7 ;  /* 0x0000000700068c82 */ /* 0x000fe40008000000 */
[----:B----4-:R-:W-:Y:S02]  /*6300*/  @!UP0 USHF.R.U32.HI UR6, URZ, UR10, UR6 ;  /* 0x0000000aff068299 */ /* 0x010fe40008011606 */
[----:B------:R-:W-:Y:S02]  /*6310*/  @!UP0 USEL UR7, UR38, UR4, !UP2 ;  /* 0x0000000426078287 */ /* 0x000fe4000d000000 */
[----:B------:R-:W-:Y:S04]  /*6320*/  @!UP0 USEL UR6, UR37, UR6, !UP1 ;  /* 0x0000000625068287 */ /* 0x000fe8000c800000 */
[----:B------:R-:W-:Y:S02]  /*6330*/  @!UP0 UIADD3 UR4, UPT, UPT, -UR7, UR6, URZ ;  /* 0x0000000607048290 */ /* 0x000fe4000fffe1ff */
[----:B------:R-:W-:Y:S02]  /*6340*/  @!UP0 UIADD3 UR6, UPT, UPT, UR7, -UR6, URZ ;  /* 0x8000000607068290 */ /* 0x000fe4000fffe0ff */
[----:B------:R-:W-:Y:S02]  /*6350*/  @!UP0 UIMAD UR38, UR4, UR5, UR38 ;  /* 0x00000005042682a4 */ /* 0x000fe4000f8e0226 */
[----:B------:R-:W-:Y:S02]  /*6360*/  @!UP0 UIMAD UR37, UR6, UR14, UR37 ;  /* 0x0000000e062582a4 */ /* 0x000fe4000f8e0225 */
[----:B------:R-:W-:Y:S09]  /*6370*/  ULOP3.LUT UP0, URZ, UR56, 0x1b0, URZ, 0xc0, !UPT ;  /* 0x000001b038ff7892 */ /* 0x000ff2000f80c0ff */
[----:B------:R-:W-:Y:S05]  /*6380*/  BRA.U !UP0, `(.L_x_110) ;  /* 0x0000000108407547 */ /* 0x000fea000b800000 */
[----:B------:R-:W2:Y:S01]  /*6390*/  LDCU.64 UR8, c[0x4][0x80] ;  /* 0x01001000ff0877ac */ /* 0x000ea20008000a00 */
[----:B------:R-:W-:Y:S01]  /*63a0*/  MOV R3, 0x0 ;  /* 0x0000000000037802 */ /* 0x000fe20000000f00 */
[----:B------:R-:W-:Y:S02]  /*63b0*/  HFMA2 R12, -RZ, RZ, 0, 5.9604644775390625e-08 ;  /* 0x00000001ff0c7431 */ /* 0x000fe400000001ff */
[----:B------:R-:W-:Y:S02]  /*63c0*/  IMAD.MOV.U32 R8, RZ, RZ, 0x70 ;  /* 0x00000070ff087424 */ /* 0x000fe400078e00ff */
[----:B------:R-:W-:Y:S01]  /*63d0*/  IMAD.MOV.U32 R13, RZ, RZ, RZ ;  /* 0x000000ffff0d7224 */ /* 0x000fe200078e00ff */
[----:B------:R-:W3:Y:S01]  /*63e0*/  LDCU.64 UR6, c[0x4][0x88] ;  /* 0x01001100ff0677ac */ /* 0x000ee20008000a00 */
[----:B------:R-:W4:Y:S01]  /*63f0*/  LDC.64 R2, c[0x4][R3] ;  /* 0x0100000003027b82 */ /* 0x000f220000000a00 */
[----:B------:R-:W1:Y:S01]  /*6400*/  LDCU.64 UR4, c[0x4][0x8] ;  /* 0x01000100ff0477ac */ /* 0x000e620008000a00 */
[----:B--2---:R-:W-:Y:S01]  /*6410*/  MOV R5, UR9 ;  /* 0x0000000900057c02 */ /* 0x004fe20008000f00 */
[----:B------:R-:W-:Y:S01]  /*6420*/  IMAD.U32 R4, RZ, RZ, UR8 ;  /* 0x00000008ff047e24 */ /* 0x000fe2000f8e00ff */
[----:B---3--:R-:W-:Y:S01]  /*6430*/  MOV R7, UR7 ;  /* 0x0000000700077c02 */ /* 0x008fe20008000f00 */
[----:B------:R-:W-:Y:S01]  /*6440*/  IMAD.U32 R6, RZ, RZ, UR6 ;  /* 0x00000006ff067e24 */ /* 0x000fe2000f8e00ff */
[----:B-1----:R-:W-:Y:S01]  /*6450*/  MOV R11, UR5 ;  /* 0x00000005000b7c02 */ /* 0x002fe20008000f00 */
[----:B------:R-:W-:Y:S02]  /*6460*/  IMAD.U32 R10, RZ, RZ, UR4 ;  /* 0x00000004ff0a7e24 */ /* 0x000fe4000f8e00ff */
[----:B------:R-:W-:Y:S07]  /*6470*/  LEPC R20, `(.L_x_110) ;  /* 0x000000001014794e */ /* 0x000fee0000000000 */
[----:B----45:R-:W-:Y:S05]  /*6480*/  CALL.ABS.NOINC R2 ;  /* 0x0000000002007343 */ /* 0x030fea0003c00000 */
.L_x_110:
[----:B------:R-:W-:Y:S01]  /*6490*/  LOP3.LUT P0, RZ, R85, 0x1b0, RZ, 0xc0, !PT ;  /* 0x000001b055ff7812 */ /* 0x000fe2000780c0ff */
[----:B------:R-:W-:Y:S11]  /*64a0*/  BSSY.RECONVERGENT B6, `(.L_x_111) ;  /* 0x0000013000067945 */ /* 0x000ff60003800200 */
[----:B------:R-:W-:Y:S01]  /*64b0*/  @!UPT UIADD3 URZ, UPT, UPT, URZ, URZ, URZ ;  /* 0x000000fffffff290 */ /* 0x000fe2000fffe0ff */
[----:B------:R-:W-:Y:S05]  /*64c0*/  @!P0 BRA `(.L_x_112) ;  /* 0x0000000000408947 */ /* 0x000fea0003800000 */
        /* <DEDUP_REMOVED lines=16> */
.L_x_112:
[----:B------:R-:W-:Y:S05]  /*65d0*/  BSYNC.RECONVERGENT B6 ;  /* 0x0000000000067941 */ /* 0x000fea0003800200 */
.L_x_111:
[----:B------:R-:W-:Y:S01]  /*65e0*/  ISETP.NE.U32.AND P3, PT, R74, RZ, PT ;  /* 0x000000ff4a00720c */ /* 0x000fe20003f65070 */
[----:B------:R-:W-:Y:S01]  /*65f0*/  UISETP.NE.AND UP1, UPT, UR61, URZ, UPT ;  /* 0x000000ff3d00728c */ /* 0x000fe2000bf25270 */
[----:B------:R-:W-:Y:S02]  /*6600*/  ISETP.NE.U32.AND P4, PT, R70, RZ, PT ;  /* 0x000000ff4600720c */ /* 0x000fe40003f85070 */
[----:B------:R-:W-:Y:S02]  /*6610*/  ISETP.NE.AND.EX P3, PT, R75, RZ, PT, P3 ;  /* 0x000000ff4b00720c */ /* 0x000fe40003f65330 */
[----:B------:R-:W-:Y:S02]  /*6620*/  PLOP3.LUT P1, PT, PT, PT, PT, 0x8, 0x80 ;  /* 0x000000000080781c */ /* 0x000fe40003f2e170 */
[----:B------:R-:W-:Y:S02]  /*6630*/  PLOP3.LUT P0, PT, PT, PT, UP1, 0x80, 0x8 ;  /* 0x000000000008781c */ /* 0x000fe40003f0f018 */
[----:B------:R-:W-:Y:S02]  /*6640*/  ISETP.NE.AND.EX P4, PT, R71, RZ, PT, P4 ;  /* 0x000000ff4700720c */ /* 0x000fe40003f85340 */
[----:B------:R-:W2:Y:S09]  /*6650*/  @UP1 LDCU.64 UR4, c[0x0][0x888] ;  /* 0x00011100ff0417ac */ /* 0x000eb20008000a00 */
[----:B------:R-:W-:Y:S01]  /*6660*/  @P0 PLOP3.LUT P1, PT, P3, PT, PT, 0x80, 0x8 ;  /* 0x000000000008081c */ /* 0x000fe20001f2f070 */
[----:B--2---:R-:W-:Y:S04]  /*6670*/  @UP1 UISETP.NE.U32.AND UP0, UPT, UR4, URZ, UPT ;  /* 0x000000ff0400128c */ /* 0x004fe8000bf05070 */
[----:B------:R-:W-:Y:S04]  /*6680*/  @UP1 UISETP.NE.AND.EX UP0, UPT, UR5, URZ, UPT, UP0 ;  /* 0x000000ff0500128c */ /* 0x000fe8000bf05300 */
[----:B------:R-:W-:Y:S01]  /*6690*/  @UP1 USEL UR4, URZ, 0xffffffff, UP0 ;  /* 0xffffffffff041887 */ /* 0x000fe20008000000 */
[----:B------:R-:W-:Y:S11]  /*66a0*/  @!P3 BRA `(.L_x_113) ;  /* 0x000000000030b947 */ /* 0x000ff60003800000 */
[----:B------:R-:W-:Y:S01]  /*66b0*/  ISETP.NE.U32.AND P2, PT, R72, RZ, PT ;  /* 0x000000ff4800720c */ /* 0x000fe20003f45070 */
[----:B------:R-:W2:Y:S01]  /*66c0*/  LDCU.64 UR6, c[0x0][0x358] ;  /* 0x00006b00ff0677ac */ /* 0x000ea20008000a00 */
[----:B------:R-:W-:Y:S02]  /*66d0*/  IMAD.MOV.U32 R79, RZ, RZ, 0x1 ;  /* 0x00000001ff4f7424 */ /* 0x000fe400078e00ff */
[----:B------:R-:W-:Y:S11]  /*66e0*/  ISETP.NE.AND.EX P2, PT, R73, RZ, PT, P2 ;  /* 0x000000ff4900720c */ /* 0x000ff60003f45320 */
[----:B------:R-:W-:Y:S02]  /*66f0*/  @!UPT UIADD3 URZ, UPT, UPT, URZ, URZ, URZ ;  /* 0x000000fffffff290 */ /* 0x000fe4000fffe0ff */
[----:B------:R-:W3:Y:S01]  /*6700*/  @P2 LDC.64 R2, c[0x0][0x888] ;  /* 0x00022200ff022b82 */ /* 0x000ee20000000a00 */
[----:B-1----:R-:W-:Y:S04]  /*6710*/  @P2 IMAD R0, R74, UR36, RZ ;  /* 0x000000244a002c24 */ /* 0x002fe8000f8e02ff */
[----:B---3--:R-:W-:Y:S04]  /*6720*/  @P2 IMAD.WIDE R2, R0, 0x4, R2 ;  /* 0x0000000400022825 */ /* 0x008fe800078e0202 */
[----:B------:R-:W-:Y:S01]  /*6730*/  HFMA2 R0, -RZ, RZ, 0, 5.9604644775390625e-08 ;  /* 0x00000001ff007431 */ /* 0x000fe200000001ff */
[----:B--2--5:R2:W5:Y:S04]  /*6740*/  @P2 LDG.E R39, desc[UR6][R2.64] ;  /* 0x0000000602272981 */ /* 0x024568000c1e1900 */
[----:B------:R-:W-:Y:S01]  /*6750*/  @!P2 PRMT R79, R0, 0x7610, R79 ;  /* 0x00007610004fa816 */ /* 0x000fe2000000004f */
[----:B--2---:R-:W3:Y:S06]  /*6760*/  @!P2 LDC R39, c[0x0][0x880] ;  /* 0x00022000ff27ab82 */ /* 0x004eec0000000800 */
.L_x_113:
[----:B------:R-:W-:Y:S05]  /*6770*/  @!P4 BRA `(.L_x_114) ;  /* 0x000000000024c947 */ /* 0x000fea0003800000 */
[----:B------:R-:W-:Y:S01]  /*6780*/  ISETP.NE.U32.AND P2, PT, R68, RZ, PT ;  /* 0x000000ff4400720c */ /* 0x000fe20003f45070 */
[----:B------:R-:W2:Y:S03]  /*6790*/  LDCU.64 UR6, c[0x0][0x358] ;  /* 0x00006b00ff0677ac */ /* 0x000ea60008000a00 */
[----:B------:R-:W-:Y:S11]  /*67a0*/  ISETP.NE.AND.EX P2, PT, R69, RZ, PT, P2 ;  /* 0x000000ff4500720c */ /* 0x000ff60003f45320 */
[----:B------:R-:W-:Y:S02]  /*67b0*/  @!UPT UIADD3 URZ, UPT, UPT, URZ, URZ, URZ ;  /* 0x000000fffffff290 */ /* 0x000fe4000fffe0ff */
[----:B------:R-:W4:Y:S01]  /*67c0*/  @P2 LDC.64 R2, c[0x0][0x8a8] ;  /* 0x00022a00ff022b82 */ /* 0x000f220000000a00 */
[----:B-1----:R-:W-:Y:S04]  /*67d0*/  @P2 IMAD R0, R70, UR36, RZ ;  /* 0x0000002446002c24 */ /* 0x002fe8000f8e02ff */
[----:B----4-:R-:W-:Y:S05]  /*67e0*/  @P2 IMAD.WIDE R2, R0, 0x4, R2 ;  /* 0x0000000400022825 */ /* 0x010fea00078e0202 */
[----:B--2--5:R2:W5:Y:S02]  /*67f0*/  @P2 LDG.E R38, desc[UR6][R2.64] ;  /* 0x0000000602262981 */ /* 0x024564000c1e1900 */
[----:B--2---:R-:W4:Y:S02]  /*6800*/  @!P2 LDC R38, c[0x0][0x8a0] ;  /* 0x00022800ff26ab82 */ /* 0x004f240000000800 */
.L_x_114:
[----:B---3-5:R-:W-:Y:S01]  /*6810*/  @P0 FSETP.NEU.AND P4, PT, R39, RZ, PT ;  /* 0x000000ff2700020b */ /* 0x028fe20003f8d000 */
[----:B-1----:R-:W-:Y:S01]  /*6820*/  IMAD.U32 R0, RZ, RZ, UR4 ;  /* 0x00000004ff007e24 */ /* 0x002fe2000f8e00ff */
[----:B------:R-:W-:Y:S01]  /*6830*/  @P0 LOP3.LUT P2, RZ, R79, 0xff, RZ, 0xc0, !PT ;  /* 0x000000ff4fff0812 */ /* 0x000fe2000784c0ff */
[----:B------:R-:W-:Y:S01]  /*6840*/  BSSY B1, `(.L_x_115) ;  /* 0x0000039000017945 */ /* 0x000fe20003800000 */
[----:B------:R-:W-:Y:S02]  /*6850*/  @P0 SEL R2, RZ, 0xffffffff, P4 ;  /* 0xffffffffff020807 */ /* 0x000fe40002000000 */
[----:B------:R-:W-:Y:S02]  /*6860*/  CS2R R66, SRZ ;  /* 0x0000000000427805 */ /* 0x000fe4000001ff00 */
[----:B------:R-:W-:Y:S02]  /*6870*/  LEA R22, R36, UR44, 0x3 ;  /* 0x0000002c24167c11 */ /* 0x000fe4000f8e18ff */
[----:B------:R-:W-:Y:S02]  /*6880*/  CS2R R64, SRZ ;  /* 0x0000000000407805 */ /* 0x000fe4000001ff00 */
[----:B------:R-:W-:Y:S02]  /*6890*/  @P1 SEL R2, R0, R2, !P2 ;  /* 0x0000000200021207 */ /* 0x000fe40005000000 */
[----:B------:R-:W-:Y:S02]  /*68a0*/  CS2R R18, SRZ ;  /* 0x0000000000127805 */ /* 0x000fe4000001ff00 */
[----:B------:R-:W-:Y:S02]  /*68b0*/  SHF.L.U32 R3, R84, 0x1f, RZ ;  /* 0x0000001f54037819 */ /* 0x000fe400000006ff */
[----:B------:R-:W-:Y:S02]  /*68c0*/  CS2R R16, SRZ ;  /* 0x0000000000107805 */ /* 0x000fe4000001ff00 */
[----:B------:R-:W-:Y:S02]  /*68d0*/  @P0 LOP3.LUT R2, R2, 0x1, RZ, 0xc0, !PT ;  /* 0x0000000102020812 */ /* 0x000fe400078ec0ff */
[----:B------:R-:W-:Y:S02]  /*68e0*/  PLOP3.LUT P5, PT, PT, PT, PT, 0x8, 0x80 ;  /* 0x000000000080781c */ /* 0x000fe40003fae170 */
[----:B------:R-:W-:Y:S02]  /*68f0*/  ISETP.NE.U32.OR P1, PT, R2, 0x1, !P0 ;  /* 0x000000010200780c */ /* 0x000fe40004725470 */
[----:B------:R-:W-:Y:S11]  /*6900*/  LEA.HI R2, R36, R36, RZ, 0x1 ;  /* 0x0000002424027211 */ /* 0x000ff600078f08ff */
[----:B------:R-:W-:Y:S04]  /*6910*/  @P1 SHF.L.U32 R0, R82, 0x1f, RZ ;  /* 0x0000001f52001819 */ /* 0x000fe800000006ff */
[----:B------:R1:W2:Y:S01]  /*6920*/  @P1 SYNCS.PHASECHK.TRANS64.TRYWAIT P0, [UR44+0x1b0], R0 ;  /* 0x0001b000ff0015a7 */ /* 0x0002a2000800112c */
[----:B------:R3:W3:Y:S01]  /*6930*/  SYNCS.PHASECHK.TRANS64.TRYWAIT P4, [R22+URZ+0x1f0], R3 ;  /* 0x0001f003160075a7 */ /* 0x0006e200080811ff */
[C---:B-1----:R-:W-:Y:S01]  /*6940*/  IMAD.SHL.U32 R0, R2.reuse, 0x20, RZ ;  /* 0x0000002002007824 */ /* 0x042fe200078e00ff */
[----:B------:R-:W-:Y:S04]  /*6950*/  LOP3.LUT R2, R2, 0xffe, RZ, 0xc0, !PT ;  /* 0x00000ffe02027812 */ /* 0x000fe800078ec0ff */
[----:B------:R-:W-:Y:S01]  /*6960*/  LOP3.LUT R0, R0, 0xffffffc0, RZ, 0xc0, !PT ;  /* 0xffffffc000007812 */ /* 0x000fe200078ec0ff */
[----:B------:R-:W-:Y:S04]  /*6970*/  IMAD.IADD R2, R36, 0x1, -R2 ;  /* 0x0000000124027824 */ /* 0x000fe800078e0a02 */
[----:B------:R-:W-:Y:S04]  /*6980*/  IMAD.IADD R0, R37, 0x1, R0 ;  /* 0x0000000125007824 */ /* 0x000fe800078e0200 */
[----:B------:R-:W-:Y:S01]  /*6990*/  IMAD R2, R2, 0x100000, R0 ;  /* 0x0010000002027824 */ /* 0x000fe200078e0200 */
[----:B--2---:R-:W-:Y:S01]  /*69a0*/  @P1 PLOP3.LUT P5, PT, P0, PT, PT, 0x8, 0x80 ;  /* 0x000000000080181c */ /* 0x004fe200007ae170 */
[----:B------:R-:W-:Y:S01]  /*69b0*/  @!UPT UIADD3 URZ, UPT, UPT, URZ, URZ, URZ ;  /* 0x000000fffffff290 */ /* 0x000fe2000fffe0ff */
[----:B---3--:R-:W-:Y:S11]  /*69c0*/  @!P1 BRA `(.L_x_116) ;  /* 0x0000000000809947 */ /* 0x008ff60003800000 */
[----:B------:R-:W-:Y:S01]  /*69d0*/  ISETP.NE.U32.AND P0, PT, RZ, UR58, PT ;  /* 0x0000003aff007c0c */ /* 0x000fe2000bf05070 */
[----:B------:R-:W-:Y:S01]  /*69e0*/  BSSY B0, `(.L_x_117) ;  /* 0x0000012000007945 */ /* 0x000fe20003800000 */
[----:B------:R-:W-:Y:S02]  /*69f0*/  FSETP.NEU.AND P2, PT, R39, RZ, PT ;  /* 0x000000ff2700720b */ /* 0x000fe40003f4d000 */
[----:B------:R-:W-:Y:S02]  /*6a00*/  CS2R R18, SRZ ;  /* 0x0000000000127805 */ /* 0x000fe4000001ff00 */
[----:B------:R-:W-:Y:S02]  /*6a10*/  ISETP.NE.AND.EX P0, PT, RZ, UR59, PT, P0 ;  /* 0x0000003bff007c0c */ /* 0x000fe4000bf05300 */
[----:B------:R-:W-:Y:S02]  /*6a20*/  CS2R R16, SRZ ;  /* 0x0000000000107805 */ /* 0x000fe4000001ff00 */
[----:B------:R-:W-:Y:S02]  /*6a30*/  LOP3.LUT P1, RZ, R79, 0xff, RZ, 0xc0, !PT ;  /* 0x000000ff4fff7812 */ /* 0x000fe4000782c0ff */
[----:B------:R-:W-:Y:S02]  /*6a40*/  CS2R R66, SRZ ;  /* 0x0000000000427805 */ /* 0x000fe4000001ff00 */
[----:B------:R-:W-:Y:S02]  /*6a50*/  SEL R0, RZ, 0xffffffff, P2 ;  /* 0xffffffffff007807 */ /* 0x000fe40001000000 */
[----:B------:R-:W-:Y:S02]  /*6a60*/  CS2R R64, SRZ ;  /* 0x0000000000407805 */ /* 0x000fe4000001ff00 */
[----:B------:R-:W-:Y:S04]  /*6a70*/  SEL R4, RZ, 0xffffffff, P0 ;  /* 0xffffffffff047807 */ /* 0x000fe80000000000 */
[----:B------:R-:W-:Y:S04]  /*6a80*/  @P3 SEL R0, R4, R0, !P1 ;  /* 0x0000000004003207 */ /* 0x000fe80004800000 */
[----:B------:R-:W-:Y:S04]  /*6a90*/  LOP3.LUT R0, R0, 0x1, RZ, 0xc0, !PT ;  /* 0x0000000100007812 */ /* 0x000fe800078ec0ff */
[----:B------:R-:W-:Y:S01]  /*6aa0*/  ISETP.NE.U32.AND P0, PT, R0, 0x1, PT ;  /* 0x000000010000780c */ /* 0x000fe20003f05070 */
[----:B------:R-:W-:Y:S01]  /*6ab0*/  @!UPT UIADD3 URZ, UPT, UPT, URZ, URZ, URZ ;  /* 0x000000fffffff290 */ /* 0x000fe2000fffe0ff */
[----:B------:R-:W-:Y:S11]  /*6ac0*/  @!P5 BRA `(.L_x_118) ;  /* 0x00000000000cd947 */ /* 0x000ff60003800000 */
[----:B------:R-:W-:Y:S04]  /*6ad0*/  SHF.L.U32 R4, R82, 0x1f, RZ ;  /* 0x0000001f52047819 */ /* 0x000fe800000006ff */
[----:B------:R-:W1:Y:S02]  /*6ae0*/  SYNCS.PHASECHK.TRANS64.TRYWAIT P1, [UR44+0x1b0], R4 ;  /* 0x0001b004ff0075a7 */ /* 0x000e64000802112c */
[----:B-1----:R-:W-:Y:S05]  /*6af0*/  @!P1 BRA `(.L_x_119) ;  /* 0x0000001c00789947 */ /* 0x002fea0003800000 */
.L_x_118:
[----:B------:R-:W-:Y:S05]  /*6b00*/  BSYNC B0 ;  /* 0x0000000000007941 */ /* 0x000fea0003800000 */
.L_x_117:
[----:B------:R2:W3:Y:S01]  /*6b10*/  @P0 LDS.128 R16, [R78+UR44+0x400] ;  /* 0x0004002c4e100984 */ /* 0x0004e20008000c00 */
[----:B------:R-:W-:Y:S01]  /*6b20*/  UIADD3 UR4, UPT, UPT, UR44, 0x1b8, URZ ;  /* 0x000001b82c047890 */ /* 0x000fe2000fffe0ff */
[----:B------:R-:W-:Y:S02]  /*6b30*/  LOP3.LUT R82, R82, 0x1, RZ, 0x3c, !PT ;  /* 0x0000000152527812 */ /* 0x000fe400078e3cff */
[----:B------:R2:W1:Y:S01]  /*6b40*/  @P0 LDS.128 R64, [R77+0x10] ;  /* 0x000010004d400984 */ /* 0x0004620000000c00 */
[----:B------:R-:W-:Y:S01]  /*6b50*/  UPRMT UR4, UR48, 0x654, UR4 ;  /* 0x0000065430047896 */ /* 0x000fe20008000004 */
[----:B------:R-:W-:Y:S01]  /*6b60*/  @!PT LDS RZ, [RZ] ;  /* 0x00000000fffff984 */ /* 0x000fe20000000800 */
[----:B------:R-:W-:Y:S01]  /*6b70*/  @!PT LDS RZ, [RZ] ;  /* 0x00000000fffff984 */ /* 0x000fe20000000800 */
[----:B------:R-:W-:Y:S01]  /*6b80*/  @!PT LDS RZ, [RZ] ;  /* 0x00000000fffff984 */ /* 0x000fe20000000800 */
[----:B------:R-:W-:Y:S01]  /*6b90*/  @!PT LDS RZ, [RZ] ;  /* 0x00000000fffff984 */ /* 0x000fe20000000800 */
[----:B------:R5:W-:Y:S06]  /*6ba0*/  MEMBAR.ALL.CTA ;  /* 0x0000000000007992 */ /* 0x000bec0000008000 */
[----:B-----5:R-:W5:Y:S02]  /*6bb0*/  FENCE.VIEW.ASYNC.S ;  /* 0x00000000000073c6 */ /* 0x020f640000000000 */
[----:B-----5:R-:W-:Y:S03]  /*6bc0*/  SYNCS.ARRIVE.TRANS64.RED.A1T0 RZ, [UR4], RZ ;  /* 0x000000ffffff79a7 */ /* 0x020fe60008100404 */
.L_x_116:
[----:B------:R-:W-:Y:S05]  /*6bd0*/  BSYNC B1 ;  /* 0x0000000000017941 */ /* 0x000fea0003800000 */
.L_x_115:
[----:B-1----:R-:W-:Y:S04]  /*6be0*/  SHF.R.U32.HI R0, RZ, 0x15, R2 ;  /* 0x00000015ff007819 */ /* 0x002fe80000011602 */
[----:B------:R-:W-:Y:S01]  /*6bf0*/  LOP3.LUT P0, RZ, R0, 0x3, R80, 0x48, !PT ;  /* 0x0000000300ff7812 */ /* 0x000fe20007804850 */
[----:B------:R-:W-:Y:S01]  /*6c00*/  @!UPT UIADD3 URZ, UPT, UPT, URZ, URZ, URZ ;  /* 0x000000fffffff290 */ /* 0x000fe2000fffe0ff */
[----:B------:R-:W-:Y:S11]  /*6c10*/  @P4 BRA `(.L_x_120) ;  /* 0x0000000000084947 */ /* 0x000ff60003800000 */
[----:B------:R-:W1:Y:S02]  /*6c20*/  SYNCS.PHASECHK.TRANS64.TRYWAIT P1, [R22+URZ+0x1f0], R3 ;  /* 0x0001f003160075a7 */ /* 0x000e6400080211ff */
[----:B-1----:R-:W-:Y:S05]  /*6c30*/  @!P1 BRA `(.L_x_121) ;  /* 0x0000001c00409947 */ /* 0x002fea0003800000 */
.L_x_120:
[----:B------:R-:W-:Y:S05]  /*6c40*/  @!P0 BRA `(.L_x_122) ;  /* 0x0000000000408947 */ /* 0x000fea0003800000 */
[----:B------:R-:W1:Y:S01]  /*6c50*/  LDCU.64 UR8, c[0x4][0x70] ;  /* 0x01000e00ff0877ac */ /* 0x000e620008000a00 */
[----:B------:R-:W-:Y:S01]  /*6c60*/  MOV R15, 0x0 ;  /* 0x00000000000f7802 */ /* 0x000fe20000000f00 */
[----:B------:R-:W-:Y:S02]  /*6c70*/  HFMA2 R12, -RZ, RZ, 0, 5.9604644775390625e-08 ;  /* 0x00000001ff0c7431 */ /* 0x000fe400000001ff */
[----:B------:R-:W-:Y:S02]  /*6c80*/  IMAD.MOV.U32 R8, RZ, RZ, 0x192 ;  /* 0x00000192ff087424 */ /* 0x000fe400078e00ff */
[----:B------:R-:W-:Y:S01]  /*6c90*/  IMAD.MOV.U32 R13, RZ, RZ, RZ ;  /* 0x000000ffff0d7224 */ /* 0x000fe200078e00ff */
[----:B------:R-:W5:Y:S01]  /*6ca0*/  LDCU.64 UR6, c[0x4][0x78] ;  /* 0x01000f00ff0677ac */ /* 0x000f620008000a00 */
[----:B------:R-:W2:Y:S01]  /*6cb0*/  LDC.64 R14, c[0x4][R15] ;  /* 0x010000000f0e7b82 */ /* 0x000ea20000000a00 */
[----:B------:R-:W3:Y:S01]  /*6cc0*/  LDCU.64 UR4, c[0x4][0x10] ;  /* 0x01000200ff0477ac */ /* 0x000ee20008000a00 */
[----:B-1----:R-:W-:Y:S01]  /*6cd0*/  MOV R5, UR9 ;  /* 0x0000000900057c02 */ /* 0x002fe20008000f00 */
[----:B------:R-:W-:Y:S01]  /*6ce0*/  IMAD.U32 R4, RZ, RZ, UR8 ;  /* 0x00000008ff047e24 */ /* 0x000fe2000f8e00ff */
[----:B-----5:R-:W-:Y:S01]  /*6cf0*/  MOV R7, UR7 ;  /* 0x0000000700077c02 */ /* 0x020fe20008000f00 */
[----:B------:R-:W-:Y:S01]  /*6d00*/  IMAD.U32 R6, RZ, RZ, UR6 ;  /* 0x00000006ff067e24 */ /* 0x000fe2000f8e00ff */
[----:B---3--:R-:W-:Y:S01]  /*6d10*/  MOV R11, UR5 ;  /* 0x00000005000b7c02 */ /* 0x008fe20008000f00 */
[----:B------:R-:W-:Y:S02]  /*6d20*/  IMAD.U32 R10, RZ, RZ, UR4 ;  /* 0x00000004ff0a7e24 */ /* 0x000fe4000f8e00ff */
[----:B------:R-:W-:Y:S07]  /*6d30*/  LEPC R20, `(.L_x_122) ;  /* 0x000000001014794e */ /* 0x000fee0000000000 */
[----:B--2-4-:R-:W-:Y:S05]  /*6d40*/  CALL.ABS.NOINC R14 ;  /* 0x000000000e007343 */ /* 0x014fea0003c00000 */
.L_x_122:
[----:B------:R-:W-:Y:S01]  /*6d50*/  LOP3.LUT P0, RZ, R76, 0x60, RZ, 0xc0, !PT ;  /* 0x000000604cff7812 */ /* 0x000fe2000780c0ff */
[----:B------:R-:W-:Y:S05]  /*6d60*/  WARPSYNC.ALL ;  /* 0x0000000000007948 */ /* 0x000fea0003800000 */
[----:B------:R-:W-:Y:S01]  /*6d70*/  R2UR UR4, R2 ;  /* 0x00000000020472ca */ /* 0x000fe200000e0000 */
[----:B------:R-:W-:Y:S01]  /*6d80*/  BSSY.RECONVERGENT B0, `(.L_x_123) ;  /* 0x000009f000007945 */ /* 0x000fe20003800200 */
[-C--:B---3--:R-:W-:Y:S02]  /*6d90*/  F2FP.F16.E4M3.UNPACK_B R2, R16.reuse ;  /* 0x00000010ff02723e */ /* 0x088fe400020006ff */
[----:B------:R-:W-:Y:S02]  /*6da0*/  F2FP.F16.E4M3.UNPACK_B R16, R16.H1 ;  /* 0x00000010ff10723e */ /* 0x000fe400030006ff */
[----:B------:R-:W-:Y:S01]  /*6db0*/  R2UR UR5, R22 ;  /* 0x00000000160572ca */ /* 0x000fe200000e0000 */
[----:B------:R-:W-:Y:S01]  /*6dc0*/  HADD2.F32 R0, -RZ, R2.H0_H0 ;  /* 0x20000002ff007230 */ /* 0x000fe20000004100 */
[-C--:B------:R-:W-:Y:S01]  /*6dd0*/  F2FP.F16.E4M3.UNPACK_B R42, R17.reuse ;  /* 0x00000011ff2a723e */ /* 0x080fe200020006ff */
[--C-:B------:R-:W-:Y:S01]  /*6de0*/  HADD2.F32 R3, -RZ, R16.reuse.H0_H0 ;  /* 0x20000010ff037230 */ /* 0x100fe20000004100 */
[----:B------:R-:W-:Y:S01]  /*6df0*/  F2FP.F16.E4M3.UNPACK_B R44, R17.H1 ;  /* 0x00000011ff2c723e */ /* 0x000fe200030006ff */
[----:B------:R-:W-:Y:S01]  /*6e00*/  HADD2.F32 R40, -RZ, R16.H1_H1 ;  /* 0x30000010ff287230 */ /* 0x000fe20000004100 */
[-C--:B------:R-:W-:Y:S01]  /*6e10*/  F2FP.F16.E4M3.UNPACK_B R46, R18.reuse ;  /* 0x00000012ff2e723e */ /* 0x080fe200020006ff */
[----:B------:R-:W-:Y:S01]  /*6e20*/  HADD2.F32 R2, -RZ, R2.H1_H1 ;  /* 0x30000002ff027230 */ /* 0x000fe20000004100 */
[----:B------:R-:W-:Y:S01]  /*6e30*/  F2FP.F16.E4M3.UNPACK_B R48, R18.H1 ;  /* 0x00000012ff30723e */ /* 0x000fe200030006ff */
[--C-:B------:R-:W-:Y:S01]  /*6e40*/  HADD2.F32 R41, -RZ, R42.reuse.H0_H0 ;  /* 0x2000002aff297230 */ /* 0x100fe20000004100 */
[-C--:B------:R-:W-:Y:S01]  /*6e50*/  F2FP.F16.E4M3.UNPACK_B R50, R19.reuse ;  /* 0x00000013ff32723e */ /* 0x080fe200020006ff */
[----:B------:R-:W-:Y:S01]  /*6e60*/  HADD2.F32 R42, -RZ, R42.H1_H1 ;  /* 0x3000002aff2a7230 */ /* 0x000fe20000004100 */
[----:B------:R-:W-:Y:S01]  /*6e70*/  F2FP.F16.E4M3.UNPACK_B R52, R19.H1 ;  /* 0x00000013ff34723e */ /* 0x000fe200030006ff */
[----:B------:R-:W-:Y:S01]  /*6e80*/  HADD2.F32 R43, -RZ, R44.H0_H0 ;  /* 0x2000002cff2b7230 */ /* 0x000fe20000004100 */
[----:B------:R-:W-:Y:S01]  /*6e90*/  LDTM.16dp32bit_t0_t15.x32 R4, tmem[UR4] ;  /* 0x00000004000479ee */ /* 0x000fe20008a80000 */
[----:B------:R-:W1:Y:S01]  /*6ea0*/  LDTM.16dp32bit_t16_t31.x32 R4, tmem[UR4+0x20] ;  /* 0x00002004000479ee */ /* 0x000e620008aa0000 */
[----:B------:R-:W-:Y:S01]  /*6eb0*/  NOP ;  /* 0x0000000000007918 */ /* 0x000fe20000000000 */
[----:B------:R-:W-:Y:S01]  /*6ec0*/  UIADD3 UR4, UPT, UPT, UR5, 0x210, URZ ;  /* 0x0000021005047890 */ /* 0x000fe2000fffe0ff */
[--C-:B------:R-:W-:Y:S01]  /*6ed0*/  HADD2.F32 R45, -RZ, R46.reuse.H0_H0 ;  /* 0x2000002eff2d7230 */ /* 0x100fe20000004100 */
[----:B------:R-:W-:Y:S01]  /*6ee0*/  F2FP.F16.E4M3.UNPACK_B R54, R64 ;  /* 0x00000040ff36723e */ /* 0x000fe200020006ff */
[----:B------:R-:W-:Y:S01]  /*6ef0*/  HADD2.F32 R46, -RZ, R46.H1_H1 ;  /* 0x3000002eff2e7230 */ /* 0x000fe20000004100 */
[----:B------:R-:W-:Y:S01]  /*6f00*/  UPRMT UR4, UR48, 0x654, UR4 ;  /* 0x0000065430047896 */ /* 0x000fe20008000004 */
[--C-:B------:R-:W-:Y:S01]  /*6f10*/  HADD2.F32 R49, -RZ, R50.reuse.H0_H0 ;  /* 0x20000032ff317230 */ /* 0x100fe20000004100 */
[-C--:B------:R-:W-:Y:S01]  /*6f20*/  F2FP.F16.E4M3.UNPACK_B R58, R65.reuse ;  /* 0x00000041ff3a723e */ /* 0x080fe200020006ff */
[----:B------:R-:W-:Y:S01]  /*6f30*/  HADD2.F32 R50, -RZ, R50.H1_H1 ;  /* 0x30000032ff327230 */ /* 0x000fe20000004100 */
[----:B------:R-:W-:Y:S01]  /*6f40*/  F2FP.F16.E4M3.UNPACK_B R62, R66 ;  /* 0x00000042ff3e723e */ /* 0x000fe200020006ff */
[--C-:B------:R-:W-:Y:S01]  /*6f50*/  HADD2.F32 R53, -RZ, R54.reuse.H0_H0 ;  /* 0x20000036ff357230 */ /* 0x100fe20000004100 */
[----:B------:R-:W-:Y:S01]  /*6f60*/  F2FP.F16.E4M3.UNPACK_B R56, R64.H1 ;  /* 0x00000040ff38723e */ /* 0x000fe200030006ff */
[----:B------:R-:W-:Y:S01]  /*6f70*/  HADD2.F32 R54, -RZ, R54.H1_H1 ;  /* 0x30000036ff367230 */ /* 0x000fe20000004100 */
[----:B------:R-:W-:Y:S01]  /*6f80*/  F2FP.F16.E4M3.UNPACK_B R60, R65.H1 ;  /* 0x00000041ff3c723e */ /* 0x000fe200030006ff */
[----:B-1----:R-:W-:Y:S01]  /*6f90*/  SYNCS.ARRIVE.TRANS64.RED.A1T0 RZ, [UR4], RZ ;  /* 0x000000ffffff79a7 */ /* 0x002fe20008100404 */
[--C-:B------:R-:W-:Y:S01]  /*6fa0*/  HADD2.F32 R57, -RZ, R58.reuse.H0_H0 ;  /* 0x2000003aff397230 */ /* 0x100fe20000004100 */
[-C--:B------:R-:W-:Y:S01]  /*6fb0*/  F2FP.F16.E4M3.UNPACK_B R65, R67.reuse ;  /* 0x00000043ff41723e */ /* 0x080fe200020006ff */
[----:B------:R-:W-:Y:S01]  /*6fc0*/  HADD2.F32 R58, -RZ, R58.H1_H1 ;  /* 0x3000003aff3a7230 */ /* 0x000fe20000004100 */
[----:B------:R-:W-:Y:S01]  /*6fd0*/  F2FP.F16.E4M3.UNPACK_B R64, R66.H1 ;  /* 0x00000042ff40723e */ /* 0x000fe200030006ff */
[--C-:B------:R-:W-:Y:S01]  /*6fe0*/  HADD2.F32 R61, -RZ, R62.reuse.H0_H0 ;  /* 0x2000003eff3d7230 */ /* 0x100fe20000004100 */
[----:B------:R-:W-:Y:S01]  /*6ff0*/  F2FP.F16.E4M3.UNPACK_B R67, R67.H1 ;  /* 0x00000043ff43723e */ /* 0x000fe200030006ff */
[----:B------:R-:W-:Y:S01]  /*7000*/  HADD2.F32 R62, -RZ, R62.H1_H1 ;  /* 0x3000003eff3e7230 */ /* 0x000fe20000004100 */
[----:B------:R-:W-:Y:S01]  /*7010*/  IADD3 R36, PT, PT, R36, 0x1, RZ ;  /* 0x0000000124247810 */ /* 0x000fe20007ffe0ff */
[C---:B----4-:R-:W-:Y:S01]  /*7020*/  FMUL R4, R38.reuse, R4 ;  /* 0x0000000426047220 */ /* 0x050fe20000400000 */
[C---:B------:R-:W-:Y:S01]  /*7030*/  FMUL R5, R38.reuse, R5 ;  /* 0x0000000526057220 */ /* 0x040fe20000400000 */
[C---:B------:R-:W-:Y:S01]  /*7040*/  FMUL R8, R38.reuse, R8 ;  /* 0x0000000826087220 */ /* 0x040fe20000400000 */
[C---:B------:R-:W-:Y:S01]  /*7050*/  FMUL R9, R38.reuse, R9 ;  /* 0x0000000926097220 */ /* 0x040fe20000400000 */
[C---:B------:R-:W-:Y:S01]  /*7060*/  FFMA R4, R39.reuse, R0, R4 ;  /* 0x0000000027047223 */ /* 0x040fe20000000004 */
[C---:B------:R-:W-:Y:S01]  /*7070*/  FFMA R5, R39.reuse, R2, R5 ;  /* 0x0000000227057223 */ /* 0x040fe20000000005 */
[C---:B------:R-:W-:Y:S01]  /*7080*/  FMUL R12, R38.reuse, R12 ;  /* 0x0000000c260c7220 */ /* 0x040fe20000400000 */
        /* <DEDUP_REMOVED lines=10> */
[----:B------:R-:W-:Y:S02]  /*7130*/  HADD2.F32 R44, -RZ, R44.H1_H1 ;  /* 0x3000002cff2c7230 */ /* 0x000fe40000004100 */
[C---:B------:R-:W-:Y:S01]  /*7140*/  FMUL R10, R38.reuse, R10 ;  /* 0x0000000a260a7220 */ /* 0x040fe20000400000 */
[C---:B------:R-:W-:Y:S01]  /*7150*/  FFMA R6, R39.reuse, R3, R6 ;  /* 0x0000000327067223 */ /* 0x040fe20000000006 */
[C---:B------:R-:W-:Y:S01]  /*7160*/  FFMA R7, R39.reuse, R40, R7 ;  /* 0x0000002827077223 */ /* 0x040fe20000000007 */
[C---:B------:R-:W-:Y:S01]  /*7170*/  FFMA R8, R39.reuse, R41, R8 ;  /* 0x0000002927087223 */ /* 0x040fe20000000008 */
[C---:B------:R-:W-:Y:S01]  /*7180*/  FFMA R9, R39.reuse, R42, R9 ;  /* 0x0000002a27097223 */ /* 0x040fe20000000009 */
[----:B------:R-:W-:Y:S01]  /*7190*/  FFMA R10, R39, R43, R10 ;  /* 0x0000002b270a7223 */ /* 0x000fe2000000000a */
[--C-:B------:R-:W-:Y:S01]  /*71a0*/  HADD2.F32 R40, -RZ, R65.reuse.H0_H0 ;  /* 0x20000041ff287230 */ /* 0x100fe20000004100 */
[----:B------:R-:W-:Y:S01]  /*71b0*/  F2FP.SATFINITE.E4M3.F32.PACK_AB_MERGE_C R86, R7, R6, RZ ;  /* 0x000000060756723e */ /* 0x000fe200048070ff */
[C---:B------:R-:W-:Y:S01]  /*71c0*/  FMUL R7, R38.reuse, R24 ;  /* 0x0000001826077220 */ /* 0x040fe20000400000 */
[C---:B------:R-:W-:Y:S01]  /*71d0*/  FMUL R24, R38.reuse, R29 ;  /* 0x0000001d26187220 */ /* 0x040fe20000400000 */
[C---:B------:R-:W-:Y:S01]  /*71e0*/  FMUL R29, R38.reuse, R34 ;  /* 0x00000022261d7220 */ /* 0x040fe20000400000 */
[----:B------:R-:W-:Y:S02]  /*71f0*/  HADD2.F32 R65, -RZ, R65.H1_H1 ;  /* 0x30000041ff417230 */ /* 0x000fe40000004100 */
[C---:B------:R-:W-:Y:S01]  /*7200*/  FMUL R11, R38.reuse, R11 ;  /* 0x0000000b260b7220 */ /* 0x040fe20000400000 */
[--C-:B------:R-:W-:Y:S02]  /*7210*/  HADD2.F32 R47, -RZ, R48.reuse.H0_H0 ;  /* 0x20000030ff2f7230 */ /* 0x100fe40000004100 */
[C---:B------:R-:W-:Y:S01]  /*7220*/  FMUL R14, R38.reuse, R14 ;  /* 0x0000000e260e7220 */ /* 0x040fe20000400000 */
[----:B------:R-:W-:Y:S02]  /*7230*/  HADD2.F32 R48, -RZ, R48.H1_H1 ;  /* 0x30000030ff307230 */ /* 0x000fe40000004100 */
[C---:B------:R-:W-:Y:S01]  /*7240*/  FFMA R11, R39.reuse, R44, R11 ;  /* 0x0000002c270b7223 */ /* 0x040fe2000000000b */
[C---:B------:R-:W-:Y:S01]  /*7250*/  FFMA R12, R39.reuse, R45, R12 ;  /* 0x0000002d270c7223 */ /* 0x040fe2000000000c */
[C---:B------:R-:W-:Y:S01]  /*7260*/  FFMA R13, R39.reuse, R46, R13 ;  /* 0x0000002e270d7223 */ /* 0x040fe2000000000d */
[----:B------:R-:W-:Y:S01]  /*7270*/  FFMA R14, R39, R47, R14 ;  /* 0x0000002f270e7223 */ /* 0x000fe2000000000e */
[C---:B------:R-:W-:Y:S01]  /*7280*/  FMUL R15, R38.reuse, R15 ;  /* 0x0000000f260f7220 */ /* 0x040fe20000400000 */
[--C-:B------:R-:W-:Y:S01]  /*7290*/  HADD2.F32 R51, -RZ, R52.reuse.H0_H0 ;  /* 0x20000034ff337230 */ /* 0x100fe20000004100 */
[----:B------:R-:W-:Y:S01]  /*72a0*/  F2FP.SATFINITE.E4M3.F32.PACK_AB_MERGE_C R10, R11, R10, RZ ;  /* 0x0000000a0b0a723e */ /* 0x000fe200048070ff */
[----:B------:R-:W-:Y:S02]  /*72b0*/  HADD2.F32 R52, -RZ, R52.H1_H1 ;  /* 0x30000034ff347230 */ /* 0x000fe40000004100 */
[C---:B------:R-:W-:Y:S01]  /*72c0*/  FFMA R15, R39.reuse, R48, R15 ;  /* 0x00000030270f7223 */ /* 0x040fe2000000000f */
[C---:B------:R-:W-:Y:S01]  /*72d0*/  FFMA R16, R39.reuse, R49, R16 ;  /* 0x0000003127107223 */ /* 0x040fe20000000010 */
[C---:B------:R-:W-:Y:S01]  /*72e0*/  FFMA R17, R39.reuse, R50, R17 ;  /* 0x0000003227117223 */ /* 0x040fe20000000011 */
[C---:B------:R-:W-:Y:S01]  /*72f0*/  FMUL R18, R38.reuse, R18 ;  /* 0x0000001226127220 */ /* 0x040fe20000400000 */
[C---:B------:R-:W-:Y:S01]  /*7300*/  FMUL R19, R38.reuse, R19 ;  /* 0x0000001326137220 */ /* 0x040fe20000400000 */
[--C-:B------:R-:W-:Y:S02]  /*7310*/  HADD2.F32 R55, -RZ, R56.reuse.H0_H0 ;  /* 0x20000038ff377230 */ /* 0x100fe40000004100 */
[C---:B------:R-:W-:Y:S01]  /*7320*/  FMUL R3, R38.reuse, R22 ;  /* 0x0000001626037220 */ /* 0x040fe20000400000 */
[C---:B------:R-:W-:Y:S01]  /*7330*/  FFMA R18, R39.reuse, R51, R18 ;  /* 0x0000003327127223 */ /* 0x040fe20000000012 */
[----:B------:R-:W-:Y:S02]  /*7340*/  HADD2.F32 R56, -RZ, R56.H1_H1 ;  /* 0x30000038ff387230 */ /* 0x000fe40000004100 */
[C---:B------:R-:W-:Y:S01]  /*7350*/  FFMA R19, R39.reuse, R52, R19 ;  /* 0x0000003427137223 */ /* 0x040fe20000000013 */
[C---:B------:R-:W-:Y:S01]  /*7360*/  FMUL R6, R38.reuse, R23 ;  /* 0x0000001726067220 */ /* 0x040fe20000400000 */
[C---:B------:R-:W-:Y:S01]  /*7370*/  FFMA R0, R39.reuse, R53, R0 ;  /* 0x0000003527007223 */ /* 0x040fe20000000000 */
[C---:B------:R-:W-:Y:S01]  /*7380*/  FFMA R2, R39.reuse, R54, R2 ;  /* 0x0000003627027223 */ /* 0x040fe20000000002 */
[--C-:B------:R-:W-:Y:S02]  /*7390*/  HADD2.F32 R59, -RZ, R60.reuse.H0_H0 ;  /* 0x2000003cff3b7230 */ /* 0x100fe40000004100 */
[C---:B------:R-:W-:Y:S01]  /*73a0*/  FFMA R3, R39.reuse, R55, R3 ;  /* 0x0000003727037223 */ /* 0x040fe20000000003 */
[----:B------:R-:W-:Y:S02]  /*73b0*/  HADD2.F32 R60, -RZ, R60.H1_H1 ;  /* 0x3000003cff3c7230 */ /* 0x000fe40000004100 */
[C---:B------:R-:W-:Y:S01]  /*73c0*/  FMUL R21, R38.reuse, R26 ;  /* 0x0000001a26157220 */ /* 0x040fe20000400000 */
[C---:B------:R-:W-:Y:S01]  /*73d0*/  FMUL R22, R38.reuse, R27 ;  /* 0x0000001b26167220 */ /* 0x040fe20000400000 */
[C---:B------:R-:W-:Y:S01]  /*73e0*/  FFMA R6, R39.reuse, R56, R6 ;  /* 0x0000003827067223 */ /* 0x040fe20000000006 */
[C---:B------:R-:W-:Y:S01]  /*73f0*/  FFMA R7, R39.reuse, R57, R7 ;  /* 0x0000003927077223 */ /* 0x040fe20000000007 */
[C---:B------:R-:W-:Y:S01]  /*7400*/  FMUL R23, R38.reuse, R28 ;  /* 0x0000001c26177220 */ /* 0x040fe20000400000 */
[C---:B------:R-:W-:Y:S01]  /*7410*/  FFMA R20, R39.reuse, R58, R20 ;  /* 0x0000003a27147223 */ /* 0x040fe20000000014 */
[--C-:B------:R-:W-:Y:S02]  /*7420*/  HADD2.F32 R63, -RZ, R64.reuse.H0_H0 ;  /* 0x20000040ff3f7230 */ /* 0x100fe40000004100 */
[C---:B------:R-:W-:Y:S01]  /*7430*/  FFMA R21, R39.reuse, R59, R21 ;  /* 0x0000003b27157223 */ /* 0x040fe20000000015 */
[----:B------:R-:W-:Y:S02]  /*7440*/  HADD2.F32 R64, -RZ, R64.H1_H1 ;  /* 0x30000040ff407230 */ /* 0x000fe40000004100 */
[C---:B------:R-:W-:Y:S01]  /*7450*/  FFMA R22, R39.reuse, R60, R22 ;  /* 0x0000003c27167223 */ /* 0x040fe20000000016 */
[C---:B------:R-:W-:Y:S01]  /*7460*/  FMUL R26, R38.reuse, R31 ;  /* 0x0000001f261a7220 */ /* 0x040fe20000400000 */
[C---:B------:R-:W-:Y:S01]  /*7470*/  FMUL R27, R38.reuse, R32 ;  /* 0x00000020261b7220 */ /* 0x040fe20000400000 */
[C---:B------:R-:W-:Y:S01]  /*7480*/  FFMA R23, R39.reuse, R61, R23 ;  /* 0x0000003d27177223 */ /* 0x040fe20000000017 */
[----:B------:R-:W-:Y:S01]  /*7490*/  FMUL R28, R38, R33 ;  /* 0x00000021261c7220 */ /* 0x000fe20000400000 */
[C---:B------:R-:W-:Y:S01]  /*74a0*/  FFMA R24, R39.reuse, R62, R24 ;  /* 0x0000003e27187223 */ /* 0x040fe20000000018 */
[--C-:B------:R-:W-:Y:S02]  /*74b0*/  HADD2.F32 R66, -RZ, R67.reuse.H0_H0 ;  /* 0x20000043ff427230 */ /* 0x100fe40000004100 */
[C---:B------:R-:W-:Y:S01]  /*74c0*/  FFMA R25, R39.reuse, R63, R25 ;  /* 0x0000003f27197223 */ /* 0x040fe20000000019 */
[----:B------:R-:W-:Y:S02]  /*74d0*/  HADD2.F32 R67, -RZ, R67.H1_H1 ;  /* 0x30000043ff437230 */ /* 0x000fe40000004100 */
[----:B------:R-:W-:Y:S01]  /*74e0*/  FFMA R26, R39, R64, R26 ;  /* 0x00000040271a7223 */ /* 0x000fe2000000001a */
[----:B------:R-:W-:Y:S01]  /*74f0*/  F2FP.SATFINITE.E4M3.F32.PACK_AB_MERGE_C R14, R15, R14, RZ ;  /* 0x0000000e0f0e723e */ /* 0x000fe200048070ff */
[----:B------:R-:W-:Y:S01]  /*7500*/  FFMA R27, R39, R40, R27 ;  /* 0x00000028271b7223 */ /* 0x000fe2000000001b */
[----:B------:R-:W-:Y:S01]  /*7510*/  F2FP.SATFINITE.E4M3.F32.PACK_AB_MERGE_C R18, R19, R18, RZ ;  /* 0x000000121312723e */ /* 0x000fe200048070ff */
[C---:B------:R-:W-:Y:S01]  /*7520*/  FFMA R28, R39.reuse, R65, R28 ;  /* 0x00000041271c7223 */ /* 0x040fe2000000001c */
[C---:B------:R-:W-:Y:S01]  /*7530*/  FFMA R29, R39.reuse, R66, R29 ;  /* 0x00000042271d7223 */ /* 0x040fe2000000001d */
[----:B------:R-:W-:Y:S01]  /*7540*/  FFMA R30, R39, R67, R30 ;  /* 0x00000043271e7223 */ /* 0x000fe2000000001e */
[----:B------:R-:W-:Y:S02]  /*7550*/  F2FP.SATFINITE.E4M3.F32.PACK_AB_MERGE_C R32, R5, R4, R86 ;  /* 0x000000040520723e */ /* 0x000fe40004807056 */
[----:B------:R-:W-:Y:S02]  /*7560*/  F2FP.SATFINITE.E4M3.F32.PACK_AB_MERGE_C R33, R9, R8, R10 ;  /* 0x000000080921723e */ /* 0x000fe4000480700a */
[----:B------:R-:W-:Y:S02]  /*7570*/  F2FP.SATFINITE.E4M3.F32.PACK_AB_MERGE_C R34, R13, R12, R14 ;  /* 0x0000000c0d22723e */ /* 0x000fe4000480700e */
[----:B------:R-:W-:Y:S02]  /*7580*/  F2FP.SATFINITE.E4M3.F32.PACK_AB_MERGE_C R35, R17, R16, R18 ;  /* 0x000000101123723e */ /* 0x000fe40004807012 */
[----:B------:R-:W-:Y:S02]  /*7590*/  F2FP.SATFINITE.E4M3.F32.PACK_AB_MERGE_C R3, R6, R3, RZ ;  /* 0x000000030603723e */ /* 0x000fe400048070ff */
[----:B------:R-:W-:Y:S01]  /*75a0*/  F2FP.SATFINITE.E4M3.F32.PACK_AB_MERGE_C R5, R22, R21, RZ ;  /* 0x000000151605723e */ /* 0x000fe200048070ff */
[----:B------:R1:W-:Y:S01]  /*75b0*/  STS.128 [R78+UR44+0x1400], R32 ;  /* 0x001400204e007988 */ /* 0x0003e20008000c2c */
[----:B------:R-:W-:Y:S02]  /*75c0*/  F2FP.SATFINITE.E4M3.F32.PACK_AB_MERGE_C R6, R26, R25, RZ ;  /* 0x000000191a06723e */ /* 0x000fe400048070ff */
[----:B------:R-:W-:Y:S02]  /*75d0*/  F2FP.SATFINITE.E4M3.F32.PACK_AB_MERGE_C R29, R30, R29, RZ ;  /* 0x0000001d1e1d723e */ /* 0x000fe400048070ff */
[----:B------:R-:W-:Y:S02]  /*75e0*/  F2FP.SATFINITE.E4M3.F32.PACK_AB_MERGE_C R5, R20, R7, R5 ;  /* 0x000000071405723e */ /* 0x000fe40004807005 */
[----:B------:R-:W-:Y:S02]  /*75f0*/  F2FP.SATFINITE.E4M3.F32.PACK_AB_MERGE_C R4, R2, R0, R3 ;  /* 0x000000000204723e */ /* 0x000fe40004807003 */
[----:B------:R-:W-:Y:S02]  /*7600*/  F2FP.SATFINITE.E4M3.F32.PACK_AB_MERGE_C R6, R24, R23, R6 ;  /* 0x000000171806723e */ /* 0x000fe40004807006 */
[----:B------:R-:W-:Y:S05]  /*7610*/  F2FP.SATFINITE.E4M3.F32.PACK_AB_MERGE_C R7, R28, R27, R29 ;  /* 0x0000001b1c07723e */ /* 0x000fea000480701d */
[----:B------:R1:W-:Y:S01]  /*7620*/  STS.128 [R77+0x1010], R4 ;  /* 0x001010044d007388 */ /* 0x0003e20000000c00 */
[----:B------:R-:W-:Y:S01]  /*7630*/  @!PT LDS RZ, [RZ] ;  /* 0x00000000fffff984 */ /* 0x000fe20000000800 */
[----:B------:R-:W-:Y:S01]  /*7640*/  @!PT LDS RZ, [RZ] ;  /* 0x00000000fffff984 */ /* 0x000fe20000000800 */
[----:B------:R-:W-:Y:S01]  /*7650*/  @!PT LDS RZ, [RZ] ;  /* 0x00000000fffff984 */ /* 0x000fe20000000800 */
[----:B------:R-:W-:Y:S01]  /*7660*/  @!PT LDS RZ, [RZ] ;  /* 0x00000000fffff984 */ /* 0x000fe20000000800 */
[----:B------:R3:W-:Y:S07]  /*7670*/  MEMBAR.ALL.CTA ;  /* 0x0000000000007992 */ /* 0x0007ee0000008000 */
[----:B---3--:R-:W3:Y:S02]  /*7680*/  FENCE.VIEW.ASYNC.S ;  /* 0x00000000000073c6 */ /* 0x008ee40000000000 */
[----:B---3--:R-:W-:Y:S06]  /*7690*/  BAR.SYNC.DEFER_BLOCKING 0x1, 0x80 ;  /* 0x0042000000007b1d */ /* 0x008fec0000010000 */
[----:B------:R-:W-:Y:S05]  /*76a0*/  @P0 BRA `(.L_x_124) ;  /* 0x0000000000300947 */ /* 0x000fea0003800000 */
[----:B------:R-:W-:Y:S02]  /*76b0*/  UIADD3 UR4, UPT, UPT, UR44, 0x1400, URZ ;  /* 0x000014002c047890 */ /* 0x000fe4000fffe0ff */
[----:B------:R-:W-:Y:S02]  /*76c0*/  USHF.L.U32 UR9, UR45, 0x6, URZ ;  /* 0x000000062d097899 */ /* 0x000fe400080006ff */
[----:B------:R-:W-:Y:S02]  /*76d0*/  USHF.L.U32 UR10, UR46, 0x6, URZ ;  /* 0x000000062e0a7899 */ /* 0x000fe400080006ff */
[----:B------:R-:W-:Y:S01]  /*76e0*/  MOV R85, UR4 ;  /* 0x0000000400557c02 */ /* 0x000fe20008000f00 */
[----:B------:R-:W-:Y:S01]  /*76f0*/  UIADD3 UR4, UP0, UPT, UR62, 0x680, URZ ;  /* 0x000006803e047890 */ /* 0x000fe2000ff1e0ff */
[----:B------:R-:W-:Y:S02]  /*7700*/  UMOV UR11, UR36 ;  /* 0x00000024000b7c82 */ /* 0x000fe40008000000 */
[----:B------:R-:W-:Y:S01]  /*7710*/  R2UR UR8, R85 ;  /* 0x00000000550872ca */ /* 0x000fe200000e0000 */
[----:B------:R-:W-:Y:S11]  /*7720*/  UIADD3.X UR5, UPT, UPT, URZ, UR63, URZ, UP0, !UPT ;  /* 0x0000003fff057290 */ /* 0x000ff600087fe4ff */
[----:B------:R-:W-:Y:S01]  /*7730*/  @!UPT UIADD3 URZ, UPT, UPT, URZ, URZ, URZ ;  /* 0x000000fffffff290 */ /* 0x000fe2000fffe0ff */
[----:B------:R3:W-:Y:S01]  /*7740*/  UTMASTG.3D [UR8], [UR4] ;  /* 0x00000008040073b5 */ /* 0x0007e20008010000 */
[----:B------:R0:W-:Y:S01]  /*7750*/  UTMACMDFLUSH ;  /* 0x00000000000079b7 */ /* 0x0001e20000000000 */
[----:B---3--:R-:W-:Y:S04]  /*7760*/  DEPBAR.LE SB0, 0x0 ;  /* 0x000080000000791a */ /* 0x008fe80000000000 */
.L_x_124:
[----:B------:R-:W-:Y:S05]  /*7770*/  BSYNC.RECONVERGENT B0 ;  /* 0x0000000000007941 */ /* 0x000fea0003800200 */
.L_x_123:
[----:B------:R-:W-:Y:S01]  /*7780*/  BAR.SYNC.DEFER_BLOCKING 0x1, 0x80 ;  /* 0x0042000000007b1d */ /* 0x000fe20000010000 */
[----:B------:R-:W-:Y:S01]  /*7790*/  ISETP.NE.AND P0, PT, R81, 0x2, PT ;  /* 0x000000025100780c */ /* 0x000fe20003f05270 */
[----:B------:R-:W-:Y:S01]  /*77a0*/  UISETP.NE.AND UP0, UPT, UR47, URZ, UPT ;  /* 0x000000ff2f00728c */ /* 0x000fe2000bf05270 */
[----:B------:R-:W-:Y:S01]  /*77b0*/  ISETP.NE.AND P1, PT, R36, 0x4, PT ;  /* 0x000000042400780c */ /* 0x000fe20003f25270 */
[----:B------:R-:W-:Y:S01]  /*77c0*/  UIADD3 UR45, UPT, UPT, UR37, UR60, URZ ;  /* 0x0000003c252d7290 */ /* 0x000fe2000fffe0ff */
[----:B------:R-:W-:Y:S01]  /*77d0*/  SEL R2, RZ, 0x1, P0 ;  /* 0x00000001ff027807 */ /* 0x000fe20000000000 */
[----:B------:R-:W-:Y:S01]  /*77e0*/  UIADD3 UR46, UPT, UPT, UR38, UR57, URZ ;  /* 0x00000039262e7290 */ /* 0x000fe2000fffe0ff */
[----:B------:R-:W-:Y:S02]  /*77f0*/  SEL R0, RZ, 0x1, P1 ;  /* 0x00000001ff007807 */ /* 0x000fe40000800000 */
[----:B------:R-:W-:Y:S02]  /*7800*/  LOP3.LUT R83, R83, R2, RZ, 0x3c, !PT ;  /* 0x0000000253537212 */ /* 0x000fe400078e3cff */
[----:B------:R-:W-:Y:S02]  /*7810*/  LOP3.LUT R84, R84, R0, RZ, 0x3c, !PT ;  /* 0x0000000054547212 */ /* 0x000fe400078e3cff */
[----:B------:R-:W-:Y:S02]  /*7820*/  SEL R81, R81, RZ, P0 ;  /* 0x000000ff51517207 */ /* 0x000fe40000000000 */
[----:B------:R-:W-:Y:S01]  /*7830*/  SEL R36, R36, RZ, P1 ;  /* 0x000000ff24247207 */ /* 0x000fe20000800000 */
[----:B------:R-:W-:Y:S01]  /*7840*/  UMOV UR36, UR51 ;  /* 0x0000003300247c82 */ /* 0x000fe20008000000 */
[----:B------:R-:W-:Y:S05]  /*7850*/  BRA.U UP0, `(.L_x_125) ;  /* 0xffffffe5002c7547 */ /* 0x000fea000b83ffff */
[----:B------:R-:W-:Y:S05]  /*7860*/  EXIT ;  /* 0x000000000000794d */ /* 0x000fea0003800000 */
.L_x_25:
[----:B--2---:R2:W3:Y:S02]  /*7870*/  SYNCS.PHASECHK.TRANS64.TRYWAIT P0, [R0+URZ+0x240], R2 ;  /* 0x00024002000075a7 */ /* 0x0044e400080011ff */
[----:B---3--:R-:W-:Y:S05]  /*7880*/  @!P0 NANOSLEEP.SYNCS 0x989680 ;  /* 0x009896800000895d */ /* 0x008fea0003900000 */
[----:B------:R-:W3:Y:S02]  /*7890*/  @!P0 SYNCS.PHASECHK.TRANS64 P0, [R0+URZ+0x240], R2 ;  /* 0x00024002000085a7 */ /* 0x000ee400080010ff */
[----:B---3--:R-:W-:Y:S05]  /*78a0*/  @!P0 BRA `(.L_x_25) ;  /* 0xfffffffc00f08947 */ /* 0x008fea000383ffff */
[----:B------:R-:W-:Y:S05]  /*78b0*/  BRA `(.L_x_126) ;  /* 0xffffffa000ec7947 */ /* 0x000fea000383ffff */
.L_x_28:
[----:B-1----:R-:W-:-:S07]  /*78c0*/  MOV R0, UR33 ;  /* 0x0000002100007c02 */ /* 0x002fce0008000f00 */
.L_x_127:
[----:B-1----:R1:W2:Y:S02]  /*78d0*/  SYNCS.PHASECHK.TRANS64.TRYWAIT P0, [R0+URZ+0xd8], R3 ;  /* 0x0000d803000075a7 */ /* 0x0022a400080011ff */
[----:B--2---:R-:W-:Y:S05]  /*78e0*/  @!P0 NANOSLEEP.SYNCS 0x989680 ;  /* 0x009896800000895d */ /* 0x004fea0003900000 */
[----:B------:R-:W2:Y:S02]  /*78f0*/  @!P0 SYNCS.PHASECHK.TRANS64 P0, [R0+URZ+0xd8], R3 ;  /* 0x0000d803000085a7 */ /* 0x000ea400080010ff */
[----:B--2---:R-:W-:Y:S05]  /*7900*/  @!P0 BRA `(.L_x_127) ;  /* 0xfffffffc00f08947 */ /* 0x004fea000383ffff */
[----:B------:R-:W-:Y:S05]  /*7910*/  BRA `(.L_x_27) ;  /* 0xffffffa400387947 */ /* 0x000fea000383ffff */
.L_x_35:
[----:B-1----:R-:W-:-:S07]  /*7920*/  MOV R0, UR17 ;  /* 0x0000001100007c02 */ /* 0x002fce0008000f00 */
.L_x_128:
[----:B-1----:R1:W2:Y:S02]  /*7930*/  SYNCS.PHASECHK.TRANS64.TRYWAIT P0, [R0+URZ+0xd8], R3 ;  /* 0x0000d803000075a7 */ /* 0x0022a400080011ff */
[----:B--2---:R-:W-:Y:S05]  /*7940*/  @!P0 NANOSLEEP.SYNCS 0x989680 ;  /* 0x009896800000895d */ /* 0x004fea0003900000 */
[----:B------:R-:W2:Y:S02]  /*7950*/  @!P0 SYNCS.PHASECHK.TRANS64 P0, [R0+URZ+0xd8], R3 ;  /* 0x0000d803000085a7 */ /* 0x000ea400080010ff */
[----:B--2---:R-:W-:Y:S05]  /*7960*/  @!P0 BRA `(.L_x_128) ;  /* 0xfffffffc00f08947 */ /* 0x004fea000383ffff */
[----:B------:R-:W-:Y:S05]  /*7970*/  BRA `(.L_x_34) ;  /* 0xffffffa400fc7947 */ /* 0x000fea000383ffff */
.L_x_40:
[----:B-1----:R1:W2:Y:S02]  /*7980*/  SYNCS.PHASECHK.TRANS64.TRYWAIT P0, [R3+URZ+0x1d0], R0 ;  /* 0x0001d000030075a7 */ /* 0x0022a400080011ff */
[----:B--2---:R-:W-:Y:S05]  /*7990*/  @!P0 NANOSLEEP.SYNCS 0x989680 ;  /* 0x009896800000895d */ /* 0x004fea0003900000 */
[----:B------:R-:W2:Y:S02]  /*79a0*/  @!P0 SYNCS.PHASECHK.TRANS64 P0, [R3+URZ+0x1d0], R0 ;  /* 0x0001d000030085a7 */ /* 0x000ea400080010ff */
[----:B--2---:R-:W-:Y:S05]  /*79b0*/  @!P0 BRA `(.L_x_40) ;  /* 0xfffffffc00f08947 */ /* 0x004fea000383ffff */
[----:B------:R-:W-:Y:S05]  /*79c0*/  BRA `(.L_x_129) ;  /* 0xffffffa800a87947 */ /* 0x000fea000383ffff */
.L_x_44:
[----:B------:R-:W-:-:S07]  /*79d0*/  MOV R0, UR4 ;  /* 0x0000000400007c02 */ /* 0x000fce0008000f00 */
.L_x_130:
[----:B-1----:R1:W2:Y:S02]  /*79e0*/  SYNCS.PHASECHK.TRANS64.TRYWAIT P0, [R0+URZ], R2 ;  /* 0x00000002000075a7 */ /* 0x0022a400080011ff */
[----:B--2---:R-:W-:Y:S05]  /*79f0*/  @!P0 NANOSLEEP.SYNCS 0x989680 ;  /* 0x009896800000895d */ /* 0x004fea0003900000 */
[----:B------:R-:W2:Y:S02]  /*7a00*/  @!P0 SYNCS.PHASECHK.TRANS64 P0, [R0+URZ], R2 ;  /* 0x00000002000085a7 */ /* 0x000ea400080010ff */
[----:B--2---:R-:W-:Y:S05]  /*7a10*/  @!P0 BRA `(.L_x_130) ;  /* 0xfffffffc00f08947 */ /* 0x004fea000383ffff */
[----:B------:R-:W-:Y:S05]  /*7a20*/  BRA `(.L_x_131) ;  /* 0xffffffb0004c7947 */ /* 0x000fea000383ffff */
.L_x_45:
[----:B------:R-:W-:-:S07]  /*7a30*/  MOV R0, UR5 ;  /* 0x0000000500007c02 */ /* 0x000fce0008000f00 */
.L_x_132:
[----:B-1----:R1:W2:Y:S02]  /*7a40*/  SYNCS.PHASECHK.TRANS64.TRYWAIT P0, [R0+URZ], R3 ;  /* 0x00000003000075a7 */ /* 0x0022a400080011ff */
[----:B--2---:R-:W-:Y:S05]  /*7a50*/  @!P0 NANOSLEEP.SYNCS 0x989680 ;  /* 0x009896800000895d */ /* 0x004fea0003900000 */
[----:B------:R-:W2:Y:S02]  /*7a60*/  @!P0 SYNCS.PHASECHK.TRANS64 P0, [R0+URZ], R3 ;  /* 0x00000003000085a7 */ /* 0x000ea400080010ff */
[----:B--2---:R-:W-:Y:S05]  /*7a70*/  @!P0 BRA `(.L_x_132) ;  /* 0xfffffffc00f08947 */ /* 0x004fea000383ffff */
[----:B------:R-:W-:Y:S05]  /*7a80*/  BRA `(.L_x_133) ;  /* 0xffffffb000587947 */ /* 0x000fea000383ffff */
.L_x_46:
[----:B------:R-:W-:-:S07]  /*7a90*/  MOV R0, UR5 ;  /* 0x0000000500007c02 */ /* 0x000fce0008000f00 */
.L_x_134:
[----:B-1----:R1:W2:Y:S02]  /*7aa0*/  SYNCS.PHASECHK.TRANS64.TRYWAIT P0, [R0+URZ], R3 ;  /* 0x00000003000075a7 */ /* 0x0022a400080011ff */
[----:B--2---:R-:W-:Y:S05]  /*7ab0*/  @!P0 NANOSLEEP.SYNCS 0x989680 ;  /* 0x009896800000895d */ /* 0x004fea0003900000 */
[----:B------:R-:W2:Y:S02]  /*7ac0*/  @!P0 SYNCS.PHASECHK.TRANS64 P0, [R0+URZ], R3 ;  /* 0x00000003000085a7 */ /* 0x000ea400080010ff */
[----:B--2---:R-:W-:Y:S05]  /*7ad0*/  @!P0 BRA `(.L_x_134) ;  /* 0xfffffffc00f08947 */ /* 0x004fea000383ffff */
[----:B------:R-:W-:Y:S05]  /*7ae0*/  BRA `(.L_x_135) ;  /* 0xffffffb000647947 */ /* 0x000fea000383ffff */
.L_x_47:
[----:B------:R-:W-:-:S07]  /*7af0*/  MOV R0, UR5 ;  /* 0x0000000500007c02 */ /* 0x000fce0008000f00 */
.L_x_136:
[----:B-1----:R1:W2:Y:S02]  /*7b00*/  SYNCS.PHASECHK.TRANS64.TRYWAIT P0, [R0+URZ], R3 ;  /* 0x00000003000075a7 */ /* 0x0022a400080011ff */
[----:B--2---:R-:W-:Y:S05]  /*7b10*/  @!P0 NANOSLEEP.SYNCS 0x989680 ;  /* 0x009896800000895d */ /* 0x004fea0003900000 */
[----:B------:R-:W2:Y:S02]  /*7b20*/  @!P0 SYNCS.PHASECHK.TRANS64 P0, [R0+URZ], R3 ;  /* 0x00000003000085a7 */ /* 0x000ea400080010ff */
[----:B--2---:R-:W-:Y:S05]  /*7b30*/  @!P0 BRA `(.L_x_136) ;  /* 0xfffffffc00f08947 */ /* 0x004fea000383ffff */
[----:B------:R-:W-:Y:S05]  /*7b40*/  BRA `(.L_x_137) ;  /* 0xffffffb000707947 */ /* 0x000fea000383ffff */
.L_x_48:
[----:B------:R-:W-:-:S07]  /*7b50*/  MOV R0, UR5 ;  /* 0x0000000500007c02 */ /* 0x000fce0008000f00 */
.L_x_138:
[----:B-1----:R1:W2:Y:S02]  /*7b60*/  SYNCS.PHASECHK.TRANS64.TRYWAIT P0, [R0+URZ], R3 ;  /* 0x00000003000075a7 */ /* 0x0022a400080011ff */
[----:B--2---:R-:W-:Y:S05]  /*7b70*/  @!P0 NANOSLEEP.SYNCS 0x989680 ;  /* 0x009896800000895d */ /* 0x004fea0003900000 */
[----:B------:R-:W2:Y:S02]  /*7b80*/  @!P0 SYNCS.PHASECHK.TRANS64 P0, [R0+URZ], R3 ;  /* 0x00000003000085a7 */ /* 0x000ea400080010ff */
[----:B--2---:R-:W-:Y:S05]  /*7b90*/  @!P0 BRA `(.L_x_138) ;  /* 0xfffffffc00f08947 */ /* 0x004fea000383ffff */
[----:B------:R-:W-:Y:S05]  /*7ba0*/  BRA `(.L_x_139) ;  /* 0xffffffb0007c7947 */ /* 0x000fea000383ffff */
.L_x_49:
[----:B------:R-:W-:-:S07]  /*7bb0*/  MOV R0, UR5 ;  /* 0x0000000500007c02 */ /* 0x000fce0008000f00 */
.L_x_140:
[----:B-1----:R1:W2:Y:S02]  /*7bc0*/  SYNCS.PHASECHK.TRANS64.TRYWAIT P0, [R0+URZ], R3 ;  /* 0x00000003000075a7 */ /* 0x0022a400080011ff */
[----:B--2---:R-:W-:Y:S05]  /*7bd0*/  @!P0 NANOSLEEP.SYNCS 0x989680 ;  /* 0x009896800000895d */ /* 0x004fea0003900000 */
[----:B------:R-:W2:Y:S02]  /*7be0*/  @!P0 SYNCS.PHASECHK.TRANS64 P0, [R0+URZ], R3 ;  /* 0x00000003000085a7 */ /* 0x000ea400080010ff */
[----:B--2---:R-:W-:Y:S05]  /*7bf0*/  @!P0 BRA `(.L_x_140) ;  /* 0xfffffffc00f08947 */ /* 0x004fea000383ffff */
[----:B------:R-:W-:Y:S05]  /*7c00*/  BRA `(.L_x_141) ;  /* 0xffffffb000887947 */ /* 0x000fea000383ffff */
.L_x_50:
[----:B------:R-:W-:-:S07]  /*7c10*/  MOV R0, UR5 ;  /* 0x0000000500007c02 */ /* 0x000fce0008000f00 */
.L_x_142:
[----:B-1----:R1:W2:Y:S02]  /*7c20*/  SYNCS.PHASECHK.TRANS64.TRYWAIT P0, [R0+URZ], R3 ;  /* 0x00000003000075a7 */ /* 0x0022a400080011ff */
[----:B--2---:R-:W-:Y:S05]  /*7c30*/  @!P0 NANOSLEEP.SYNCS 0x989680 ;  /* 0x009896800000895d */ /* 0x004fea0003900000 */
[----:B------:R-:W2:Y:S02]  /*7c40*/  @!P0 SYNCS.PHASECHK.TRANS64 P0, [R0+URZ], R3 ;  /* 0x00000003000085a7 */ /* 0x000ea400080010ff */
[----:B--2---:R-:W-:Y:S05]  /*7c50*/  @!P0 BRA `(.L_x_142) ;  /* 0xfffffffc00f08947 */ /* 0x004fea000383ffff */
[----:B------:R-:W-:Y:S05]  /*7c60*/  BRA `(.L_x_143) ;  /* 0xffffffb000947947 */ /* 0x000fea000383ffff */
.L_x_51:
[----:B------:R-:W-:-:S07]  /*7c70*/  MOV R0, UR5 ;  /* 0x0000000500007c02 */ /* 0x000fce0008000f00 */
.L_x_144:
[----:B-1----:R1:W2:Y:S02]  /*7c80*/  SYNCS.PHASECHK.TRANS64.TRYWAIT P0, [R0+URZ], R3 ;  /* 0x00000003000075a7 */ /* 0x0022a400080011ff */
[----:B--2---:R-:W-:Y:S05]  /*7c90*/  @!P0 NANOSLEEP.SYNCS 0x989680 ;  /* 0x009896800000895d */ /* 0x004fea0003900000 */
[----:B------:R-:W2:Y:S02]  /*7ca0*/  @!P0 SYNCS.PHASECHK.TRANS64 P0, [R0+URZ], R3 ;  /* 0x00000003000085a7 */ /* 0x000ea400080010ff */
[----:B--2---:R-:W-:Y:S05]  /*7cb0*/  @!P0 BRA `(.L_x_144) ;  /* 0xfffffffc00f08947 */ /* 0x004fea000383ffff */
[----:B------:R-:W-:Y:S05]  /*7cc0*/  BRA `(.L_x_145) ;  /* 0xffffffb000a07947 */ /* 0x000fea000383ffff */
.L_x_52:
[----:B------:R-:W-:-:S07]  /*7cd0*/  MOV R0, UR5 ;  /* 0x0000000500007c02 */ /* 0x000fce0008000f00 */
.L_x_146:
[----:B-1----:R1:W2:Y:S02]  /*7ce0*/  SYNCS.PHASECHK.TRANS64.TRYWAIT P0, [R0+URZ], R3 ;  /* 0x00000003000075a7 */ /* 0x0022a400080011ff */
[----:B--2---:R-:W-:Y:S05]  /*7cf0*/  @!P0 NANOSLEEP.SYNCS 0x989680 ;  /* 0x009896800000895d */ /* 0x004fea0003900000 */
[----:B------:R-:W2:Y:S02]  /*7d00*/  @!P0 SYNCS.PHASECHK.TRANS64 P0, [R0+URZ], R3 ;  /* 0x00000003000085a7 */ /* 0x000ea400080010ff */
[----:B--2---:R-:W-:Y:S05]  /*7d10*/  @!P0 BRA `(.L_x_146) ;  /* 0xfffffffc00f08947 */ /* 0x004fea000383ffff */
[----:B------:R-:W-:Y:S05]  /*7d20*/  BRA `(.L_x_147) ;  /* 0xffffffb000ac7947 */ /* 0x000fea000383ffff */
.L_x_53:
[----:B------:R-:W-:-:S07]  /*7d30*/  MOV R0, UR5 ;  /* 0x0000000500007c02 */ /* 0x000fce0008000f00 */
.L_x_148:
[----:B-1----:R1:W2:Y:S02]  /*7d40*/  SYNCS.PHASECHK.TRANS64.TRYWAIT P0, [R0+URZ], R3 ;  /* 0x00000003000075a7 */ /* 0x0022a400080011ff */
[----:B--2---:R-:W-:Y:S05]  /*7d50*/  @!P0 NANOSLEEP.SYNCS 0x989680 ;  /* 0x009896800000895d */ /* 0x004fea0003900000 */
[----:B------:R-:W2:Y:S02]  /*7d60*/  @!P0 SYNCS.PHASECHK.TRANS64 P0, [R0+URZ], R3 ;  /* 0x00000003000085a7 */ /* 0x000ea400080010ff */
[----:B--2---:R-:W-:Y:S05]  /*7d70*/  @!P0 BRA `(.L_x_148) ;  /* 0xfffffffc00f08947 */ /* 0x004fea000383ffff */
[----:B------:R-:W-:Y:S05]  /*7d80*/  BRA `(.L_x_149) ;  /* 0xffffffb000b87947 */ /* 0x000fea000383ffff */
.L_x_54:
[----:B------:R-:W-:-:S07]  /*7d90*/  MOV R0, UR5 ;  /* 0x0000000500007c02 */ /* 0x000fce0008000f00 */
.L_x_150:
[----:B-1----:R1:W2:Y:S02]  /*7da0*/  SYNCS.PHASECHK.TRANS64.TRYWAIT P0, [R0+URZ], R3 ;  /* 0x00000003000075a7 */ /* 0x0022a400080011ff */
[----:B--2---:R-:W-:Y:S05]  /*7db0*/  @!P0 NANOSLEEP.SYNCS 0x989680 ;  /* 0x009896800000895d */ /* 0x004fea0003900000 */
[----:B------:R-:W2:Y:S02]  /*7dc0*/  @!P0 SYNCS.PHASECHK.TRANS64 P0, [R0+URZ], R3 ;  /* 0x00000003000085a7 */ /* 0x000ea400080010ff */
[----:B--2---:R-:W-:Y:S05]  /*7dd0*/  @!P0 BRA `(.L_x_150) ;  /* 0xfffffffc00f08947 */ /* 0x004fea000383ffff */
[----:B------:R-:W-:Y:S05]  /*7de0*/  BRA `(.L_x_151) ;  /* 0xffffffb000c47947 */ /* 0x000fea000383ffff */
.L_x_55:
[----:B------:R-:W-:-:S07]  /*7df0*/  MOV R0, UR5 ;  /* 0x0000000500007c02 */ /* 0x000fce0008000f00 */
.L_x_152:
[----:B-1----:R1:W2:Y:S02]  /*7e00*/  SYNCS.PHASECHK.TRANS64.TRYWAIT P0, [R0+URZ], R3 ;  /* 0x00000003000075a7 */ /* 0x0022a400080011ff */
[----:B--2---:R-:W-:Y:S05]  /*7e10*/  @!P0 NANOSLEEP.SYNCS 0x989680 ;  /* 0x009896800000895d */ /* 0x004fea0003900000 */
[----:B------:R-:W2:Y:S02]  /*7e20*/  @!P0 SYNCS.PHASECHK.TRANS64 P0, [R0+URZ], R3 ;  /* 0x00000003000085a7 */ /* 0x000ea400080010ff */
[----:B--2---:R-:W-:Y:S05]  /*7e30*/  @!P0 BRA `(.L_x_152) ;  /* 0xfffffffc00f08947 */ /* 0x004fea000383ffff */
[----:B------:R-:W-:Y:S05]  /*7e40*/  BRA `(.L_x_153) ;  /* 0xffffffb000d07947 */ /* 0x000fea000383ffff */
.L_x_56:
[----:B------:R-:W-:-:S07]  /*7e50*/  MOV R0, UR5 ;  /* 0x0000000500007c02 */ /* 0x000fce0008000f00 */
.L_x_154:
[----:B-1----:R1:W2:Y:S02]  /*7e60*/  SYNCS.PHASECHK.TRANS64.TRYWAIT P0, [R0+URZ], R3 ;  /* 0x00000003000075a7 */ /* 0x0022a400080011ff */
[----:B--2---:R-:W-:Y:S05]  /*7e70*/  @!P0 NANOSLEEP.SYNCS 0x989680 ;  /* 0x009896800000895d */ /* 0x004fea0003900000 */
[----:B------:R-:W2:Y:S02]  /*7e80*/  @!P0 SYNCS.PHASECHK.TRANS64 P0, [R0+URZ], R3 ;  /* 0x00000003000085a7 */ /* 0x000ea400080010ff */
[----:B--2---:R-:W-:Y:S05]  /*7e90*/  @!P0 BRA `(.L_x_154) ;  /* 0xfffffffc00f08947 */ /* 0x004fea000383ffff */
[----:B------:R-:W-:Y:S05]  /*7ea0*/  BRA `(.L_x_155) ;  /* 0xffffffb000dc7947 */ /* 0x000fea000383ffff */
.L_x_57:
[----:B------:R-:W-:-:S07]  /*7eb0*/  MOV R0, UR5 ;  /* 0x0000000500007c02 */ /* 0x000fce0008000f00 */
.L_x_156:
[----:B-1----:R1:W2:Y:S02]  /*7ec0*/  SYNCS.PHASECHK.TRANS64.TRYWAIT P0, [R0+URZ], R3 ;  /* 0x00000003000075a7 */ /* 0x0022a400080011ff */
[----:B--2---:R-:W-:Y:S05]  /*7ed0*/  @!P0 NANOSLEEP.SYNCS 0x989680 ;  /* 0x009896800000895d */ /* 0x004fea0003900000 */
[----:B------:R-:W2:Y:S02]  /*7ee0*/  @!P0 SYNCS.PHASECHK.TRANS64 P0, [R0+URZ], R3 ;  /* 0x00000003000085a7 */ /* 0x000ea400080010ff */
[----:B--2---:R-:W-:Y:S05]  /*7ef0*/  @!P0 BRA `(.L_x_156) ;  /* 0xfffffffc00f08947 */ /* 0x004fea000383ffff */
[----:B------:R-:W-:Y:S05]  /*7f00*/  BRA `(.L_x_157) ;  /* 0xffffffb000e87947 */ /* 0x000fea000383ffff */
.L_x_58:
[----:B------:R-:W-:-:S07]  /*7f10*/  MOV R0, UR5 ;  /* 0x0000000500007c02 */ /* 0x000fce0008000f00 */
.L_x_158:
[----:B-1----:R1:W2:Y:S02]  /*7f20*/  SYNCS.PHASECHK.TRANS64.TRYWAIT P0, [R0+URZ], R3 ;  /* 0x00000003000075a7 */ /* 0x0022a400080011ff */
[----:B--2---:R-:W-:Y:S05]  /*7f30*/  @!P0 NANOSLEEP.SYNCS 0x989680 ;  /* 0x009896800000895d */ /* 0x004fea0003900000 */
[----:B------:R-:W2:Y:S02]  /*7f40*/  @!P0 SYNCS.PHASECHK.TRANS64 P0, [R0+URZ], R3 ;  /* 0x00000003000085a7 */ /* 0x000ea400080010ff */
[----:B--2---:R-:W-:Y:S05]  /*7f50*/  @!P0 BRA `(.L_x_158) ;  /* 0xfffffffc00f08947 */ /* 0x004fea000383ffff */
[----:B------:R-:W-:Y:S05]  /*7f60*/  BRA `(.L_x_159) ;  /* 0xffffffb000f47947 */ /* 0x000fea000383ffff */
.L_x_59:
[----:B------:R-:W-:-:S07]  /*7f70*/  MOV R0, UR5 ;  /* 0x0000000500007c02 */ /* 0x000fce0008000f00 */
.L_x_160:
[----:B-1----:R1:W2:Y:S02]  /*7f80*/  SYNCS.PHASECHK.TRANS64.TRYWAIT P0, [R0+URZ], R3 ;  /* 0x00000003000075a7 */ /* 0x0022a400080011ff */
[----:B--2---:R-:W-:Y:S05]  /*7f90*/  @!P0 NANOSLEEP.SYNCS 0x989680 ;  /* 0x009896800000895d */ /* 0x004fea0003900000 */
[----:B------:R-:W2:Y:S02]  /*7fa0*/  @!P0 SYNCS.PHASECHK.TRANS64 P0, [R0+URZ], R3 ;  /* 0x00000003000085a7 */ /* 0x000ea400080010ff */
[----:B--2---:R-:W-:Y:S05]  /*7fb0*/  @!P0 BRA `(.L_x_160) ;  /* 0xfffffffc00f08947 */ /* 0x004fea000383ffff */
[----:B------:R-:W-:Y:S05]  /*7fc0*/  BRA `(.L_x_161) ;  /* 0xffffffb400007947 */ /* 0x000fea000383ffff */
.L_x_60:
[----:B------:R-:W-:-:S07]  /*7fd0*/  MOV R0, UR5 ;  /* 0x0000000500007c02 */ /* 0x000fce0008000f00 */
.L_x_162:
[----:B-1----:R1:W2:Y:S02]  /*7fe0*/  SYNCS.PHASECHK.TRANS64.TRYWAIT P0, [R0+URZ], R3 ;  /* 0x00000003000075a7 */ /* 0x0022a400080011ff */
[----:B--2---:R-:W-:Y:S05]  /*7ff0*/  @!P0 NANOSLEEP.SYNCS 0x989680 ;  /* 0x009896800000895d */ /* 0x004fea0003900000 */
[----:B------:R-:W2:Y:S02]  /*8000*/  @!P0 SYNCS.PHASECHK.TRANS64 P0, [R0+URZ], R3 ;  /* 0x00000003000085a7 */ /* 0x000ea400080010ff */
[----:B--2---:R-:W-:Y:S05]  /*8010*/  @!P0 BRA `(.L_x_162) ;  /* 0xfffffffc00f08947 */ /* 0x004fea000383ffff */
[----:B------:R-:W-:Y:S05]  /*8020*/  BRA `(.L_x_163) ;  /* 0xffffffb4000c7947 */ /* 0x000fea000383ffff */
.L_x_61:
[----:B------:R-:W-:-:S07]  /*8030*/  MOV R0, UR5 ;  /* 0x0000000500007c02 */ /* 0x000fce0008000f00 */
.L_x_164:
[----:B-1----:R1:W2:Y:S02]  /*8040*/  SYNCS.PHASECHK.TRANS64.TRYWAIT P0, [R0+URZ], R3 ;  /* 0x00000003000075a7 */ /* 0x0022a400080011ff */
[----:B--2---:R-:W-:Y:S05]  /*8050*/  @!P0 NANOSLEEP.SYNCS 0x989680 ;  /* 0x009896800000895d */ /* 0x004fea0003900000 */
[----:B------:R-:W2:Y:S02]  /*8060*/  @!P0 SYNCS.PHASECHK.TRANS64 P0, [R0+URZ], R3 ;  /* 0x00000003000085a7 */ /* 0x000ea400080010ff */
[----:B--2---:R-:W-:Y:S05]  /*8070*/  @!P0 BRA `(.L_x_164) ;  /* 0xfffffffc00f08947 */ /* 0x004fea000383ffff */
[----:B------:R-:W-:Y:S05]  /*8080*/  BRA `(.L_x_165) ;  /* 0xffffffb400187947 */ /* 0x000fea000383ffff */
.L_x_62:
[----:B------:R-:W-:-:S07]  /*8090*/  MOV R0, UR5 ;  /* 0x0000000500007c02 */ /* 0x000fce0008000f00 */
.L_x_166:
[----:B-1----:R1:W2:Y:S02]  /*80a0*/  SYNCS.PHASECHK.TRANS64.TRYWAIT P0, [R0+URZ], R3 ;  /* 0x00000003000075a7 */ /* 0x0022a400080011ff */
[----:B--2---:R-:W-:Y:S05]  /*80b0*/  @!P0 NANOSLEEP.SYNCS 0x989680 ;  /* 0x009896800000895d */ /* 0x004fea0003900000 */
[----:B------:R-:W2:Y:S02]  /*80c0*/  @!P0 SYNCS.PHASECHK.TRANS64 P0, [R0+URZ], R3 ;  /* 0x00000003000085a7 */ /* 0x000ea400080010ff */
[----:B--2---:R-:W-:Y:S05]  /*80d0*/  @!P0 BRA `(.L_x_166) ;  /* 0xfffffffc00f08947 */ /* 0x004fea000383ffff */
[----:B------:R-:W-:Y:S05]  /*80e0*/  BRA `(.L_x_167) ;  /* 0xffffffb400247947 */ /* 0x000fea000383ffff */
.L_x_63:
[----:B------:R-:W-:-:S07]  /*80f0*/  MOV R0, UR5 ;  /* 0x0000000500007c02 */ /* 0x000fce0008000f00 */
.L_x_168:
[----:B-1----:R1:W2:Y:S02]  /*8100*/  SYNCS.PHASECHK.TRANS64.TRYWAIT P0, [R0+URZ], R3 ;  /* 0x00000003000075a7 */ /* 0x0022a400080011ff */
[----:B--2---:R-:W-:Y:S05]  /*8110*/  @!P0 NANOSLEEP.SYNCS 0x989680 ;  /* 0x009896800000895d */ /* 0x004fea0003900000 */
[----:B------:R-:W2:Y:S02]  /*8120*/  @!P0 SYNCS.PHASECHK.TRANS64 P0, [R0+URZ], R3 ;  /* 0x00000003000085a7 */ /* 0x000ea400080010ff */
[----:B--2---:R-:W-:Y:S05]  /*8130*/  @!P0 BRA `(.L_x_168) ;  /* 0xfffffffc00f08947 */ /* 0x004fea000383ffff */
[----:B------:R-:W-:Y:S05]  /*8140*/  BRA `(.L_x_169) ;  /* 0xffffffb400307947 */ /* 0x000fea000383ffff */
.L_x_64:
[----:B------:R-:W-:-:S07]  /*8150*/  MOV R0, UR5 ;  /* 0x0000000500007c02 */ /* 0x000fce0008000f00 */
.L_x_170:
[----:B-1----:R1:W2:Y:S02]  /*8160*/  SYNCS.PHASECHK.TRANS64.TRYWAIT P0, [R0+URZ], R3 ;  /* 0x00000003000075a7 */ /* 0x0022a400080011ff */
[----:B--2---:R-:W-:Y:S05]  /*8170*/  @!P0 NANOSLEEP.SYNCS 0x989680 ;  /* 0x009896800000895d */ /* 0x004fea0003900000 */
[----:B------:R-:W2:Y:S02]  /*8180*/  @!P0 SYNCS.PHASECHK.TRANS64 P0, [R0+URZ], R3 ;  /* 0x00000003000085a7 */ /* 0x000ea400080010ff */
[----:B--2---:R-:W-:Y:S05]  /*8190*/  @!P0 BRA `(.L_x_170) ;  /* 0xfffffffc00f08947 */ /* 0x004fea000383ffff */
[----:B------:R-:W-:Y:S05]  /*81a0*/  BRA `(.L_x_171) ;  /* 0xffffffb4003c7947 */ /* 0x000fea000383ffff */
.L_x_65:
[----:B------:R-:W-:-:S07]  /*81b0*/  MOV R0, UR5 ;  /* 0x0000000500007c02 */ /* 0x000fce0008000f00 */
.L_x_172:
[----:B-1----:R1:W2:Y:S02]  /*81c0*/  SYNCS.PHASECHK.TRANS64.TRYWAIT P0, [R0+URZ], R3 ;  /* 0x00000003000075a7 */ /* 0x0022a400080011ff */
[----:B--2---:R-:W-:Y:S05]  /*81d0*/  @!P0 NANOSLEEP.SYNCS 0x989680 ;  /* 0x009896800000895d */ /* 0x004fea0003900000 */
[----:B------:R-:W2:Y:S02]  /*81e0*/  @!P0 SYNCS.PHASECHK.TRANS64 P0, [R0+URZ], R3 ;  /* 0x00000003000085a7 */ /* 0x000ea400080010ff */
[----:B--2---:R-:W-:Y:S05]  /*81f0*/  @!P0 BRA `(.L_x_172) ;  /* 0xfffffffc00f08947 */ /* 0x004fea000383ffff */
[----:B------:R-:W-:Y:S05]  /*8200*/  BRA `(.L_x_173) ;  /* 0xffffffb400487947 */ /* 0x000fea000383ffff */
.L_x_66:
[----:B------:R-:W-:-:S07]  /*8210*/  MOV R0, UR5 ;  /* 0x0000000500007c02 */ /* 0x000fce0008000f00 */
.L_x_174:
[----:B-1----:R1:W2:Y:S02]  /*8220*/  SYNCS.PHASECHK.TRANS64.TRYWAIT P0, [R0+URZ], R3 ;  /* 0x00000003000075a7 */ /* 0x0022a400080011ff */
[----:B--2---:R-:W-:Y:S05]  /*8230*/  @!P0 NANOSLEEP.SYNCS 0x989680 ;  /* 0x009896800000895d */ /* 0x004fea0003900000 */
[----:B------:R-:W2:Y:S02]  /*8240*/  @!P0 SYNCS.PHASECHK.TRANS64 P0, [R0+URZ], R3 ;  /* 0x00000003000085a7 */ /* 0x000ea400080010ff */
[----:B--2---:R-:W-:Y:S05]  /*8250*/  @!P0 BRA `(.L_x_174) ;  /* 0xfffffffc00f08947 */ /* 0x004fea000383ffff */
[----:B------:R-:W-:Y:S05]  /*8260*/  BRA `(.L_x_175) ;  /* 0xffffffb400547947 */ /* 0x000fea000383ffff */
.L_x_67:
[----:B------:R-:W-:-:S07]  /*8270*/  MOV R0, UR5 ;  /* 0x0000000500007c02 */ /* 0x000fce0008000f00 */
.L_x_176:
[----:B-1----:R1:W2:Y:S02]  /*8280*/  SYNCS.PHASECHK.TRANS64.TRYWAIT P0, [R0+URZ], R3 ;  /* 0x00000003000075a7 */ /* 0x0022a400080011ff */
[----:B--2---:R-:W-:Y:S05]  /*8290*/  @!P0 NANOSLEEP.SYNCS 0x989680 ;  /* 0x009896800000895d */ /* 0x004fea0003900000 */
[----:B------:R-:W2:Y:S02]  /*82a0*/  @!P0 SYNCS.PHASECHK.TRANS64 P0, [R0+URZ], R3 ;  /* 0x00000003000085a7 */ /* 0x000ea400080010ff */
[----:B--2---:R-:W-:Y:S05]  /*82b0*/  @!P0 BRA `(.L_x_176) ;  /* 0xfffffffc00f08947 */ /* 0x004fea000383ffff */
[----:B------:R-:W-:Y:S05]  /*82c0*/  BRA `(.L_x_177) ;  /* 0xffffffb400607947 */ /* 0x000fea000383ffff */
.L_x_68:
[----:B------:R-:W-:-:S07]  /*82d0*/  MOV R0, UR5 ;  /* 0x0000000500007c02 */ /* 0x000fce0008000f00 */
.L_x_178:
[----:B-1----:R1:W2:Y:S02]  /*82e0*/  SYNCS.PHASECHK.TRANS64.TRYWAIT P0, [R0+URZ], R3 ;  /* 0x00000003000075a7 */ /* 0x0022a400080011ff */
[----:B--2---:R-:W-:Y:S05]  /*82f0*/  @!P0 NANOSLEEP.SYNCS 0x989680 ;  /* 0x009896800000895d */ /* 0x004fea0003900000 */
[----:B------:R-:W2:Y:S02]  /*8300*/  @!P0 SYNCS.PHASECHK.TRANS64 P0, [R0+URZ], R3 ;  /* 0x00000003000085a7 */ /* 0x000ea400080010ff */
[----:B--2---:R-:W-:Y:S05]  /*8310*/  @!P0 BRA `(.L_x_178) ;  /* 0xfffffffc00f08947 */ /* 0x004fea000383ffff */
[----:B------:R-:W-:Y:S05]  /*8320*/  BRA `(.L_x_179) ;  /* 0xffffffb4006c7947 */ /* 0x000fea000383ffff */
.L_x_69:
[----:B------:R-:W-:-:S07]  /*8330*/  MOV R0, UR5 ;  /* 0x0000000500007c02 */ /* 0x000fce0008000f00 */
.L_x_180:
[----:B-1----:R1:W2:Y:S02]  /*8340*/  SYNCS.PHASECHK.TRANS64.TRYWAIT P0, [R0+URZ], R3 ;  /* 0x00000003000075a7 */ /* 0x0022a400080011ff */
[----:B--2---:R-:W-:Y:S05]  /*8350*/  @!P0 NANOSLEEP.SYNCS 0x989680 ;  /* 0x009896800000895d */ /* 0x004fea0003900000 */
[----:B------:R-:W2:Y:S02]  /*8360*/  @!P0 SYNCS.PHASECHK.TRANS64 P0, [R0+URZ], R3 ;  /* 0x00000003000085a7 */ /* 0x000ea400080010ff */
[----:B--2---:R-:W-:Y:S05]  /*8370*/  @!P0 BRA `(.L_x_180) ;  /* 0xfffffffc00f08947 */ /* 0x004fea000383ffff */
[----:B------:R-:W-:Y:S05]  /*8380*/  BRA `(.L_x_181) ;  /* 0xffffffb400787947 */ /* 0x000fea000383ffff */
.L_x_72:
[----:B--2---:R2:W3:Y:S02]  /*8390*/  SYNCS.PHASECHK.TRANS64.TRYWAIT P0, [R2+URZ+0x230], R4 ;  /* 0x00023004020075a7 */ /* 0x0044e400080011ff */
[----:B---3--:R-:W-:Y:S05]  /*83a0*/  @!P0 NANOSLEEP.SYNCS 0x989680 ;  /* 0x009896800000895d */ /* 0x008fea0003900000 */
[----:B------:R-:W3:Y:S02]  /*83b0*/  @!P0 SYNCS.PHASECHK.TRANS64 P0, [R2+URZ+0x230], R4 ;  /* 0x00023004020085a7 */ /* 0x000ee400080010ff */
[----:B---3--:R-:W-:Y:S05]  /*83c0*/  @!P0 BRA `(.L_x_72) ;  /* 0xfffffffc00f08947 */ /* 0x008fea000383ffff */
[----:B------:R-:W-:Y:S05]  /*83d0*/  BRA `(.L_x_182) ;  /* 0xffffffb400d47947 */ /* 0x000fea000383ffff */
.L_x_73:
[----:B------:R-:W-:-:S07]  /*83e0*/  MOV R2, UR4 ;  /* 0x0000000400027c02 */ /* 0x000fce0008000f00 */
.L_x_183:
[----:B--2---:R2:W3:Y:S02]  /*83f0*/  SYNCS.PHASECHK.TRANS64.TRYWAIT P0, [R2+URZ+0x1e0], R5 ;  /* 0x0001e005020075a7 */ /* 0x0044e400080011ff */
[----:B---3--:R-:W-:Y:S05]  /*8400*/  @!P0 NANOSLEEP.SYNCS 0x989680 ;  /* 0x009896800000895d */ /* 0x008fea0003900000 */
[----:B------:R-:W3:Y:S02]  /*8410*/  @!P0 SYNCS.PHASECHK.TRANS64 P0, [R2+URZ+0x1e0], R5 ;  /* 0x0001e005020085a7 */ /* 0x000ee400080010ff */
[----:B---3--:R-:W-:Y:S05]  /*8420*/  @!P0 BRA `(.L_x_183) ;  /* 0xfffffffc00f08947 */ /* 0x008fea000383ffff */
[----:B------:R-:W-:Y:S05]  /*8430*/  BRA `(.L_x_184) ;  /* 0xffffffb400e47947 */ /* 0x000fea000383ffff */
.L_x_74:
[----:B--2---:R2:W3:Y:S02]  /*8440*/  SYNCS.PHASECHK.TRANS64.TRYWAIT P1, [R2+URZ+0x1d0], R4 ;  /* 0x0001d004020075a7 */ /* 0x0044e400080211ff */
[----:B---3--:R-:W-:Y:S05]  /*8450*/  @!P1 NANOSLEEP.SYNCS 0x989680 ;  /* 0x009896800000995d */ /* 0x008fea0003900000 */
[----:B------:R-:W3:Y:S02]  /*8460*/  @!P1 SYNCS.PHASECHK.TRANS64 P1, [R2+URZ+0x1d0], R4 ;  /* 0x0001d004020095a7 */ /* 0x000ee400080210ff */
[----:B---3--:R-:W-:Y:S05]  /*8470*/  @!P1 BRA `(.L_x_74) ;  /* 0xfffffffc00f09947 */ /* 0x008fea000383ffff */
[----:B------:R-:W-:Y:S05]  /*8480*/  BRA `(.L_x_185) ;  /* 0xffffffb800147947 */ /* 0x000fea000383ffff */
.L_x_77:
[----:B------:R-:W-:-:S07]  /*8490*/  MOV R0, UR4 ;  /* 0x0000000400007c02 */ /* 0x000fce0008000f00 */
.L_x_186:
[----:B--2---:R2:W3:Y:S02]  /*84a0*/  SYNCS.PHASECHK.TRANS64.TRYWAIT P0, [R0+URZ+0x1e0], R2 ;  /* 0x0001e002000075a7 */ /* 0x0044e400080011ff */
[----:B---3--:R-:W-:Y:S05]  /*84b0*/  @!P0 NANOSLEEP.SYNCS 0x989680 ;  /* 0x009896800000895d */ /* 0x008fea0003900000 */
[----:B------:R-:W3:Y:S02]  /*84c0*/  @!P0 SYNCS.PHASECHK.TRANS64 P0, [R0+URZ+0x1e0], R2 ;  /* 0x0001e002000085a7 */ /* 0x000ee400080010ff */
[----:B---3--:R-:W-:Y:S05]  /*84d0*/  @!P0 BRA `(.L_x_186) ;  /* 0xfffffffc00f08947 */ /* 0x008fea000383ffff */
[----:B------:R-:W-:Y:S05]  /*84e0*/  BRA `(.L_x_76) ;  /* 0xffffffb800687947 */ /* 0x000fea000383ffff */
.L_x_84:
[----:B-1----:R1:W2:Y:S02]  /*84f0*/  SYNCS.PHASECHK.TRANS64.TRYWAIT P1, [R0+URZ+0x1d0], R2 ;  /* 0x0001d002000075a7 */ /* 0x0022a400080211ff */
[----:B--2---:R-:W-:Y:S05]  /*8500*/  @!P1 NANOSLEEP.SYNCS 0x989680 ;  /* 0x009896800000995d */ /* 0x004fea0003900000 */
[----:B------:R-:W2:Y:S02]  /*8510*/  @!P1 SYNCS.PHASECHK.TRANS64 P1, [R0+URZ+0x1d0], R2 ;  /* 0x0001d002000095a7 */ /* 0x000ea400080210ff */
[----:B--2---:R-:W-:Y:S05]  /*8520*/  @!P1 BRA `(.L_x_84) ;  /* 0xfffffffc00f09947 */ /* 0x004fea000383ffff */
[----:B------:R-:W-:Y:S05]  /*8530*/  BRA `(.L_x_187) ;  /* 0xffffffbc00cc7947 */ /* 0x000fea000383ffff */
.L_x_85:
[----:B------:R-:W-:-:S07]  /*8540*/  MOV R2, UR23 ;  /* 0x0000001700027c02 */ /* 0x000fce0008000f00 */
.L_x_188:
[----:B-1----:R1:W2:Y:S02]  /*8550*/  SYNCS.PHASECHK.TRANS64.TRYWAIT P0, [R2+URZ+0x210], R0 ;  /* 0x00021000020075a7 */ /* 0x0022a400080011ff */
[----:B--2---:R-:W-:Y:S05]  /*8560*/  @!P0 NANOSLEEP.SYNCS 0x989680 ;  /* 0x009896800000895d */ /* 0x004fea0003900000 */
[----:B------:R-:W2:Y:S02]  /*8570*/  @!P0 SYNCS.PHASECHK.TRANS64 P0, [R2+URZ+0x210], R0 ;  /* 0x00021000020085a7 */ /* 0x000ea400080010ff */
[----:B--2---:R-:W-:Y:S05]  /*8580*/  @!P0 BRA `(.L_x_188) ;  /* 0xfffffffc00f08947 */ /* 0x004fea000383ffff */
[----:B------:R-:W-:Y:S05]  /*8590*/  BRA `(.L_x_189) ;  /* 0xffffffc0001c7947 */ /* 0x000fea000383ffff */
.L_x_88:
[----:B------:R-:W-:Y:S07]  /*85a0*/  MOV R0, UR5 ;  /* 0x0000000500007c02 */ /* 0x000fee0008000f00 */
.L_x_190:
[----:B-1----:R1:W2:Y:S02]  /*85b0*/  SYNCS.PHASECHK.TRANS64.TRYWAIT P0, [R0+URZ], R2 ;  /* 0x00000002000075a7 */ /* 0x0022a400080011ff */
[----:B--2---:R-:W-:Y:S05]  /*85c0*/  @!P0 NANOSLEEP.SYNCS 0x989680 ;  /* 0x009896800000895d */ /* 0x004fea0003900000 */
[----:B------:R-:W2:Y:S02]  /*85d0*/  @!P0 SYNCS.PHASECHK.TRANS64 P0, [R0+URZ], R2 ;  /* 0x00000002000085a7 */ /* 0x000ea400080010ff */
[----:B--2---:R-:W-:Y:S05]  /*85e0*/  @!P0 BRA `(.L_x_190) ;  /* 0xfffffffc00f08947 */ /* 0x004fea000383ffff */
[----:B------:R-:W-:Y:S05]  /*85f0*/  BRA `(.L_x_87) ;  /* 0xffffffc000387947 */ /* 0x000fea000383ffff */
.L_x_91:
[----:B------:R-:W-:-:S07]  /*8600*/  MOV R0, UR4 ;  /* 0x0000000400007c02 */ /* 0x000fce0008000f00 */
.L_x_191:
[----:B--2---:R2:W4:Y:S02]  /*8610*/  SYNCS.PHASECHK.TRANS64.TRYWAIT P0, [R0+URZ], R2 ;  /* 0x00000002000075a7 */ /* 0x00452400080011ff */
[----:B----4-:R-:W-:Y:S05]  /*8620*/  @!P0 NANOSLEEP.SYNCS 0x989680 ;  /* 0x009896800000895d */ /* 0x010fea0003900000 */
[----:B------:R-:W4:Y:S02]  /*8630*/  @!P0 SYNCS.PHASECHK.TRANS64 P0, [R0+URZ], R2 ;  /* 0x00000002000085a7 */ /* 0x000f2400080010ff */
[----:B----4-:R-:W-:Y:S05]  /*8640*/  @!P0 BRA `(.L_x_191) ;  /* 0xfffffffc00f08947 */ /* 0x010fea000383ffff */
[----:B------:R-:W-:Y:S05]  /*8650*/  BRA `(.L_x_192) ;  /* 0xffffffc000ec7947 */ /* 0x000fea000383ffff */
.L_x_92:
[----:B------:R-:W-:-:S07]  /*8660*/  MOV R0, UR5 ;  /* 0x0000000500007c02 */ /* 0x000fce0008000f00 */
.L_x_193:
[----:B-1----:R1:W2:Y:S02]  /*8670*/  SYNCS.PHASECHK.TRANS64.TRYWAIT P0, [R0+URZ], R3 ;  /* 0x00000003000075a7 */ /* 0x0022a400080011ff */
[----:B--2---:R-:W-:Y:S05]  /*8680*/  @!P0 NANOSLEEP.SYNCS 0x989680 ;  /* 0x009896800000895d */ /* 0x004fea0003900000 */
[----:B------:R-:W2:Y:S02]  /*8690*/  @!P0 SYNCS.PHASECHK.TRANS64 P0, [R0+URZ], R3 ;  /* 0x00000003000085a7 */ /* 0x000ea400080010ff */
[----:B--2---:R-:W-:Y:S05]  /*86a0*/  @!P0 BRA `(.L_x_193) ;  /* 0xfffffffc00f08947 */ /* 0x004fea000383ffff */
[----:B------:R-:W-:Y:S05]  /*86b0*/  BRA `(.L_x_194) ;  /* 0xffffffc000f87947 */ /* 0x000fea000383ffff */
.L_x_93:
[----:B------:R-:W-:-:S07]  /*86c0*/  MOV R0, UR5 ;  /* 0x0000000500007c02 */ /* 0x000fce0008000f00 */
.L_x_195:
[----:B-1----:R1:W2:Y:S02]  /*86d0*/  SYNCS.PHASECHK.TRANS64.TRYWAIT P0, [R0+URZ], R3 ;  /* 0x00000003000075a7 */ /* 0x0022a400080011ff */
[----:B--2---:R-:W-:Y:S05]  /*86e0*/  @!P0 NANOSLEEP.SYNCS 0x989680 ;  /* 0x009896800000895d */ /* 0x004fea0003900000 */
[----:B------:R-:W2:Y:S02]  /*86f0*/  @!P0 SYNCS.PHASECHK.TRANS64 P0, [R0+URZ], R3 ;  /* 0x00000003000085a7 */ /* 0x000ea400080010ff */
[----:B--2---:R-:W-:Y:S05]  /*8700*/  @!P0 BRA `(.L_x_195) ;  /* 0xfffffffc00f08947 */ /* 0x004fea000383ffff */
[----:B------:R-:W-:Y:S05]  /*8710*/  BRA `(.L_x_196) ;  /* 0xffffffc400047947 */ /* 0x000fea000383ffff */
.L_x_94:
[----:B-1----:R-:W-:-:S07]  /*8720*/  MOV R0, UR4 ;  /* 0x0000000400007c02 */ /* 0x002fce0008000f00 */
.L_x_197:
[----:B-1----:R1:W2:Y:S02]  /*8730*/  SYNCS.PHASECHK.TRANS64.TRYWAIT P0, [R0+URZ], R2 ;  /* 0x00000002000075a7 */ /* 0x0022a400080011ff */
[----:B--2---:R-:W-:Y:S05]  /*8740*/  @!P0 NANOSLEEP.SYNCS 0x989680 ;  /* 0x009896800000895d */ /* 0x004fea0003900000 */
[----:B------:R-:W2:Y:S02]  /*8750*/  @!P0 SYNCS.PHASECHK.TRANS64 P0, [R0+URZ], R2 ;  /* 0x00000002000085a7 */ /* 0x000ea400080010ff */
[----:B--2---:R-:W-:Y:S05]  /*8760*/  @!P0 BRA `(.L_x_197) ;  /* 0xfffffffc00f08947 */ /* 0x004fea000383ffff */
[----:B------:R-:W-:Y:S05]  /*8770*/  BRA `(.L_x_198) ;  /* 0xffffffc400107947 */ /* 0x000fea000383ffff */
.L_x_99:
[----:B---3--:R3:W4:Y:S02]  /*8780*/  SYNCS.PHASECHK.TRANS64.TRYWAIT P0, [R7+URZ+0x1d0], R0 ;  /* 0x0001d000070075a7 */ /* 0x00872400080011ff */
[----:B----4-:R-:W-:Y:S05]  /*8790*/  @!P0 NANOSLEEP.SYNCS 0x989680 ;  /* 0x009896800000895d */ /* 0x010fea0003900000 */
[----:B------:R-:W4:Y:S02]  /*87a0*/  @!P0 SYNCS.PHASECHK.TRANS64 P0, [R7+URZ+0x1d0], R0 ;  /* 0x0001d000070085a7 */ /* 0x000f2400080010ff */
[----:B----4-:R-:W-:Y:S05]  /*87b0*/  @!P0 BRA `(.L_x_99) ;  /* 0xfffffffc00f08947 */ /* 0x010fea000383ffff */
[----:B------:R-:W-:Y:S05]  /*87c0*/  BRA `(.L_x_199) ;  /* 0xffffffc800247947 */ /* 0x000fea000383ffff */
.L_x_102:
[----:B-1----:R-:W-:Y:S07]  /*87d0*/  MOV R0, UR17 ;  /* 0x0000001100007c02 */ /* 0x002fee0008000f00 */
.L_x_200:
[----:B-1----:R1:W3:Y:S02]  /*87e0*/  SYNCS.PHASECHK.TRANS64.TRYWAIT P2, [R0+URZ+0x1c8], R7 ;  /* 0x0001c807000075a7 */ /* 0x0022e400080411ff */
[----:B---3--:R-:W-:Y:S05]  /*87f0*/  @!P2 NANOSLEEP.SYNCS 0x989680 ;  /* 0x009896800000a95d */ /* 0x008fea0003900000 */
[----:B------:R-:W3:Y:S02]  /*8800*/  @!P2 SYNCS.PHASECHK.TRANS64 P2, [R0+URZ+0x1c8], R7 ;  /* 0x0001c8070000a5a7 */ /* 0x000ee400080410ff */
[----:B---3--:R-:W-:Y:S05]  /*8810*/  @!P2 BRA `(.L_x_200) ;  /* 0xfffffffc00f0a947 */ /* 0x008fea000383ffff */
[----:B------:R-:W-:Y:S05]  /*8820*/  BRA `(.L_x_101) ;  /* 0xffffffcc00847947 */ /* 0x000fea000383ffff */
.L_x_105:
[----:B-1----:R-:W-:Y:S07]  /*8830*/  MOV R0, UR17 ;  /* 0x0000001100007c02 */ /* 0x002fee0008000f00 */
.L_x_201:
[----:B-1----:R1:W3:Y:S02]  /*8840*/  SYNCS.PHASECHK.TRANS64.TRYWAIT P0, [R0+URZ+0x1b8], R6 ;  /* 0x0001b806000075a7 */ /* 0x0022e400080011ff */
[----:B---3--:R-:W-:Y:S05]  /*8850*/  @!P0 NANOSLEEP.SYNCS 0x989680 ;  /* 0x009896800000895d */ /* 0x008fea0003900000 */
[----:B------:R-:W3:Y:S02]  /*8860*/  @!P0 SYNCS.PHASECHK.TRANS64 P0, [R0+URZ+0x1b8], R6 ;  /* 0x0001b806000085a7 */ /* 0x000ee400080010ff */
[----:B---3--:R-:W-:Y:S05]  /*8870*/  @!P0 BRA `(.L_x_201) ;  /* 0xfffffffc00f08947 */ /* 0x008fea000383ffff */
[----:B------:R-:W-:Y:S05]  /*8880*/  BRA `(.L_x_202) ;  /* 0xffffffcc00d47947 */ /* 0x000fea000383ffff */
.L_x_108:
[----:B---3--:R3:W1:Y:S02]  /*8890*/  SYNCS.PHASECHK.TRANS64.TRYWAIT P0, [R3+URZ+0x1d0], R0 ;  /* 0x0001d000030075a7 */ /* 0x00866400080011ff */
[----:B-1----:R-:W-:Y:S05]  /*88a0*/  @!P0 NANOSLEEP.SYNCS 0x989680 ;  /* 0x009896800000895d */ /* 0x002fea0003900000 */
[----:B------:R-:W1:Y:S02]  /*88b0*/  @!P0 SYNCS.PHASECHK.TRANS64 P0, [R3+URZ+0x1d0], R0 ;  /* 0x0001d000030085a7 */ /* 0x000e6400080010ff */
[----:B-1----:R-:W-:Y:S05]  /*88c0*/  @!P0 BRA `(.L_x_108) ;  /* 0xfffffffc00f08947 */ /* 0x002fea000383ffff */
[----:B------:R-:W-:Y:S05]  /*88d0*/  BRA `(.L_x_203) ;  /* 0xffffffd400207947 */ /* 0x000fea000383ffff */
.L_x_119:
[----:B-1----:R-:W-:Y:S04]  /*88e0*/  MOV R0, UR44 ;  /* 0x0000002c00007c02 */ /* 0x002fe80008000f00 */
[----:B------:R1:W2:Y:S03]  /*88f0*/  SYNCS.PHASECHK.TRANS64.TRYWAIT P1, [R0+URZ+0x1b0], R4 ;  /* 0x0001b004000075a7 */ /* 0x0002a600080211ff */
[----:B--2---:R-:W-:Y:S05]  /*8900*/  @!P1 NANOSLEEP.SYNCS 0x989680 ;  /* 0x009896800000995d */ /* 0x004fea0003900000 */
[----:B------:R-:W2:Y:S02]  /*8910*/  @!P1 SYNCS.PHASECHK.TRANS64 P1, [R0+URZ+0x1b0], R4 ;  /* 0x0001b004000095a7 */ /* 0x000ea400080210ff */
[----:B--2---:R-:W-:Y:S05]  /*8920*/  @!P1 BRA `(.L_x_119) ;  /* 0xfffffffc00ec9947 */ /* 0x004fea000383ffff */
[----:B------:R-:W-:Y:S05]  /*8930*/  BRA `(.L_x_118) ;  /* 0xffffffe000707947 */ /* 0x000fea000383ffff */
.L_x_121:
[----:B------:R1:W1:Y:S02]  /*8940*/  SYNCS.PHASECHK.TRANS64.TRYWAIT P1, [R22+URZ+0x1f0], R3 ;  /* 0x0001f003160075a7 */ /* 0x00026400080211ff */
[----:B-1----:R-:W-:Y:S05]  /*8950*/  @!P1 NANOSLEEP.SYNCS 0x989680 ;  /* 0x009896800000995d */ /* 0x002fea0003900000 */
[----:B------:R-:W1:Y:S02]  /*8960*/  @!P1 SYNCS.PHASECHK.TRANS64 P1, [R22+URZ+0x1f0], R3 ;  /* 0x0001f003160095a7 */ /* 0x000e6400080210ff */
[----:B-1----:R-:W-:Y:S05]  /*8970*/  @!P1 BRA `(.L_x_121) ;  /* 0xfffffffc00f09947 */ /* 0x002fea000383ffff */
[----:B------:R-:W-:Y:S05]  /*8980*/  BRA `(.L_x_120) ;  /* 0xffffffe000ac7947 */ /* 0x000fea000383ffff */
        .weak           $__internal_0_$__cuda_sm10x_tcgen05_guardrail_trap_col_being_dealloced_not_returned_by_alloc
        .type           $__internal_0_$__cuda_sm10x_tcgen05_guardrail_trap_col_being_dealloced_not_returned_by_alloc,@function
        .size           $__internal_0_$__cuda_sm10x_tcgen05_guardrail_trap_col_being_dealloced_not_returned_by_alloc,($__internal_1_$__cuda_sm10x_tcgen05_guardrail_trap_phase_invalid_during_alloc - $__internal_0_$__cuda_sm10x_tcgen05_guardrail_trap_col_being_dealloced_not_returned_by_alloc)
$__internal_0_$__cuda_sm10x_tcgen05_guardrail_trap_col_being_dealloced_not_returned_by_alloc:
[----:B------:R-:W-:Y:S05]  /*8990*/  BPT.TRAP 0x1 ;  /* 0x000000040000795c */ /* 0x000fea0000300000 */
[----:B------:R-:W-:-:S04]  /*89a0*/  HFMA2 R3, -RZ, RZ, 0, 0 ;  /* 0x00000000ff037431 */ /* 0x000fc800000001ff */
[----:B------:R-:W-:Y:S05]  /*89b0*/  RET.REL.NODEC R2 `(_ZN7cutlass13device_kernelINS_4gemm6kernel13GemmUniversalIN4cute5tupleIJiiiiEEENS1_10collective13CollectiveMmaINS1_35MainloopSm100TmaUmmaWarpSpecializedILi27ELi2ELi4ENS5_IJNS4_1CILi2EEESB_NSA_ILi1EEEEEEEENS5_IJNSA_ILi64EEESF_SF_EEENS_12float_e4m3_tENS5_IJlSC_lEEESH_SI_NS4_8TiledMMAINS4_8MMA_AtomIJNS4_10MMA_TraitsINS4_19SM100_MMA_F8F6F4_SSEJSH_SH_fSF_SF_NS4_17integral_constantINS4_4UMMA5MajorELSP_0EEESQ_NSN_INSO_7ScaleInELSR_0EEESS_EEEEEENS4_6LayoutINS5_IJSC_SC_SC_EEENS5_IJNSA_ILi0EEESX_SX_EEEEENS5_IJNS4_10UnderscoreES10_S10_EEEEENS4_23SM90_TMA_LOAD_MULTICASTENS4_14ComposedLayoutINS4_7SwizzleILi2ELi4ELi3EEENS4_18smem_ptr_flag_bitsILi8EEENSV_INS5_IJNSA_ILi8EEESF_EEENS5_IJSF_SC_EEEEEEEvNS4_8identityES13_S1D_vS1E_EENS_8epilogue10collective18CollectiveEpilogueINS1G_23Sm100TmaWarpSpecializedILi1ELi1ELi32ELb0ELb0EEEJSG_NS5_IJNSV_ISF_SC_EES1L_EEESH_SI_SH_SI_NS1G_6fusion15FusionCallbacksIS1K_NS1N_17LinearCombinationISH_fSH_fLNS_15FloatRoundStyleE2EEESG_S1M_JEEENS4_5SM1004TMEM4LOAD26SM100_TMEM_LOAD_16dp32b32xENS4_13SM90_TMA_LOADES1D_NS4_39AutoVectorizingCopyWithAssumedAlignmentILi128EEENS4_14SM90_TMA_STOREES1D_S1Z_S1Z_EEEvvEEEEvNT_6ParamsE) ;  /* 0xffffff7402907950 */ /* 0x000fea0003c3ffff */
        .weak           $__internal_1_$__cuda_sm10x_tcgen05_guardrail_trap_phase_invalid_during_alloc
        .type           $__internal_1_$__cuda_sm10x_tcgen05_guardrail_trap_phase_invalid_during_alloc,@function
        .size           $__internal_1_$__cuda_sm10x_tcgen05_guardrail_trap_phase_invalid_during_alloc,($__internal_2_$__cuda_sm10x_tcgen05_guardrail_trap_unallocated_columns_being_dealloced - $__internal_1_$__cuda_sm10x_tcgen05_guardrail_trap_phase_invalid_during_alloc)
$__internal_1_$__cuda_sm10x_tcgen05_guardrail_trap_phase_invalid_during_alloc:
[----:B------:R-:W-:Y:S05]  /*89c0*/  BPT.TRAP 0x1 ;  /* 0x000000040000795c */ /* 0x000fea0000300000 */
[----:B------:R-:W-:-:S04]  /*89d0*/  MOV R5, 0x0 ;  /* 0x0000000000057802 */ /* 0x000fc80000000f00 */
[----:B------:R-:W-:Y:S05]  /*89e0*/  RET.REL.NODEC R4 `(_ZN7cutlass13device_kernelINS_4gemm6kernel13GemmUniversalIN4cute5tupleIJiiiiEEENS1_10collective13CollectiveMmaINS1_35MainloopSm100TmaUmmaWarpSpecializedILi27ELi2ELi4ENS5_IJNS4_1CILi2EEESB_NSA_ILi1EEEEEEEENS5_IJNSA_ILi64EEESF_SF_EEENS_12float_e4m3_tENS5_IJlSC_lEEESH_SI_NS4_8TiledMMAINS4_8MMA_AtomIJNS4_10MMA_TraitsINS4_19SM100_MMA_F8F6F4_SSEJSH_SH_fSF_SF_NS4_17integral_constantINS4_4UMMA5MajorELSP_0EEESQ_NSN_INSO_7ScaleInELSR_0EEESS_EEEEEENS4_6LayoutINS5_IJSC_SC_SC_EEENS5_IJNSA_ILi0EEESX_SX_EEEEENS5_IJNS4_10UnderscoreES10_S10_EEEEENS4_23SM90_TMA_LOAD_MULTICASTENS4_14ComposedLayoutINS4_7SwizzleILi2ELi4ELi3EEENS4_18smem_ptr_flag_bitsILi8EEENSV_INS5_IJNSA_ILi8EEESF_EEENS5_IJSF_SC_EEEEEEEvNS4_8identityES13_S1D_vS1E_EENS_8epilogue10collective18CollectiveEpilogueINS1G_23Sm100TmaWarpSpecializedILi1ELi1ELi32ELb0ELb0EEEJSG_NS5_IJNSV_ISF_SC_EES1L_EEESH_SI_SH_SI_NS1G_6fusion15FusionCallbacksIS1K_NS1N_17LinearCombinationISH_fSH_fLNS_15FloatRoundStyleE2EEESG_S1M_JEEENS4_5SM1004TMEM4LOAD26SM100_TMEM_LOAD_16dp32b32xENS4_13SM90_TMA_LOADES1D_NS4_39AutoVectorizingCopyWithAssumedAlignmentILi128EEENS4_14SM90_TMA_STOREES1D_S1Z_S1Z_EEEvvEEEEvNT_6ParamsE) ;  /* 0xffffff7404847950 */ /* 0x000fea0003c3ffff */
        .weak           $__internal_2_$__cuda_sm10x_tcgen05_guardrail_trap_unallocated_columns_being_dealloced
        .type           $__internal_2_$__cuda_sm10x_tcgen05_guardrail_trap_unallocated_columns_being_dealloced,@function
        .size           $__internal_2_$__cuda_sm10x_tcgen05_guardrail_trap_unallocated_columns_being_dealloced,(.L_x_205 - $__internal_2_$__cuda_sm10x_tcgen05_guardrail_trap_unallocated_columns_being_dealloced)
$__internal_2_$__cuda_sm10x_tcgen05_guardrail_trap_unallocated_columns_being_dealloced:
[----:B------:R-:W-:Y:S05]  /*89f0*/  BPT.TRAP 0x1 ;  /* 0x000000040000795c */ /* 0x000fea0000300000 */
[----:B------:R-:W-:-:S04]  /*8a00*/  HFMA2 R3, -RZ, RZ, 0, 0 ;  /* 0x00000000ff037431 */ /* 0x000fc800000001ff */
[----:B------:R-:W-:Y:S05]  /*8a10*/  RET.REL.NODEC R2 `(_ZN7cutlass13device_kernelINS_4gemm6kernel13GemmUniversalIN4cute5tupleIJiiiiEEENS1_10collective13CollectiveMmaINS1_35MainloopSm100TmaUmmaWarpSpecializedILi27ELi2ELi4ENS5_IJNS4_1CILi2EEESB_NSA_ILi1EEEEEEEENS5_IJNSA_ILi64EEESF_SF_EEENS_12float_e4m3_tENS5_IJlSC_lEEESH_SI_NS4_8TiledMMAINS4_8MMA_AtomIJNS4_10MMA_TraitsINS4_19SM100_MMA_F8F6F4_SSEJSH_SH_fSF_SF_NS4_17integral_constantINS4_4UMMA5MajorELSP_0EEESQ_NSN_INSO_7ScaleInELSR_0EEESS_EEEEEENS4_6LayoutINS5_IJSC_SC_SC_EEENS5_IJNSA_ILi0EEESX_SX_EEEEENS5_IJNS4_10UnderscoreES10_S10_EEEEENS4_23SM90_TMA_LOAD_MULTICASTENS4_14ComposedLayoutINS4_7SwizzleILi2ELi4ELi3EEENS4_18smem_ptr_flag_bitsILi8EEENSV_INS5_IJNSA_ILi8EEESF_EEENS5_IJSF_SC_EEEEEEEvNS4_8identityES13_S1D_vS1E_EENS_8epilogue10collective18CollectiveEpilogueINS1G_23Sm100TmaWarpSpecializedILi1ELi1ELi32ELb0ELb0EEEJSG_NS5_IJNSV_ISF_SC_EES1L_EEESH_SI_SH_SI_NS1G_6fusion15FusionCallbacksIS1K_NS1N_17LinearCombinationISH_fSH_fLNS_15FloatRoundStyleE2EEESG_S1M_JEEENS4_5SM1004TMEM4LOAD26SM100_TMEM_LOAD_16dp32b32xENS4_13SM90_TMA_LOADES1D_NS4_39AutoVectorizingCopyWithAssumedAlignmentILi128EEENS4_14SM90_TMA_STOREES1D_S1Z_S1Z_EEEvvEEEEvNT_6ParamsE) ;  /* 0xffffff7402787950 */ /* 0x000fea0003c3ffff */
.L_x_204:
[----:B------:R-:W-:-:S00]  /*8a20*/  BRA `(.L_x_204) ;  /* 0xfffffffc00fc7947 */ /* 0x000fc0000383ffff */
[----:B------:R-:W-:-:S00]  /*8a30*/  NOP ;  /* 0x0000000000007918 */ /* 0x000fc00000000000 */
        /* <DEDUP_REMOVED lines=12> */
.L_x_205:


//--------------------- .nv.global.init           --------------------------
	.section	.nv.global.init,"aw",@progbits
.nv.global.init:
	.type		$str$27,@object
	.size		$str$27,($str$28 - $str$27)
$str$27:
        /*0000*/ 	.byte	0x28, 0x61, 0x64, 0x64, 0x72, 0x65, 0x73, 0x73, 0x20, 0x26, 0x20, 0x6d, 0x61, 0x73, 0x6b, 0x29
        /*0010*/ 	.byte	0x20, 0x3d, 0x3d, 0x20, 0x30, 0x00
	.type		$str$28,@object
	.size		$str$28,($str$26 - $str$28)
$str$28:
        /*0016*/ 	.byte	0x2f, 0x74, 0x6d, 0x70, 0x2f, 0x63, 0x75, 0x74, 0x6c, 0x61, 0x73, 0x73, 0x5f, 0x73, 0x77, 0x65
        /*0026*/ 	.byte	0x65, 0x70, 0x5f, 0x73, 0x72, 0x63, 0x2f, 0x69, 0x6e, 0x63, 0x6c, 0x75, 0x64, 0x65, 0x2f, 0x63
        /*0036*/ 	.byte	0x75, 0x74, 0x65, 0x2f, 0x70, 0x6f, 0x69, 0x6e, 0x74, 0x65, 0x72, 0x5f, 0x66, 0x6c, 0x61, 0x67
        /*0046*/ 	.byte	0x67, 0x65, 0x64, 0x2e, 0x68, 0x70, 0x70, 0x00
	.type		$str$26,@object
	.size		$str$26,($str$25 - $str$26)
$str$26:
        /*004e*/ 	.byte	0x2f, 0x74, 0x6d, 0x70, 0x2f, 0x63, 0x75, 0x74, 0x6c, 0x61, 0x73, 0x73, 0x5f, 0x73, 0x77, 0x65
        /*005e*/ 	.byte	0x65, 0x70, 0x5f, 0x73, 0x72, 0x63, 0x2f, 0x69, 0x6e, 0x63, 0x6c, 0x75, 0x64, 0x65, 0x2f, 0x63
        /*006e*/ 	.byte	0x75, 0x74, 0x65, 0x2f, 0x61, 0x74, 0x6f, 0x6d, 0x2f, 0x63, 0x6f, 0x70, 0x79, 0x5f, 0x74, 0x72
        /*007e*/ 	.byte	0x61, 0x69, 0x74, 0x73, 0x5f, 0x73, 0x6d, 0x31, 0x30, 0x30, 0x2e, 0x68, 0x70, 0x70, 0x00
	.type		$str$25,@object
	.size		$str$25,(__unnamed_1 - $str$25)
$str$25:
        /*008d*/ 	.byte	0x28, 0x28, 0x75, 0x69, 0x6e, 0x74, 0x33, 0x32, 0x5f, 0x74, 0x28, 0x74, 0x68, 0x72, 0x65, 0x61
        /*009d*/ 	.byte	0x64, 0x49, 0x64, 0x78, 0x2e, 0x78, 0x29, 0x20, 0x2f, 0x20, 0x33, 0x32, 0x29, 0x20, 0x25, 0x20
        /*00ad*/ 	.byte	0x34, 0x29, 0x20, 0x3d, 0x3d, 0x20, 0x28, 0x28, 0x28, 0x74, 0x6d, 0x65, 0x6d, 0x5f, 0x61, 0x64
        /*00bd*/ 	.byte	0x64, 0x72, 0x20, 0x3e, 0x3e, 0x20, 0x31, 0x36, 0x29, 0x20, 0x2f, 0x20, 0x33, 0x32, 0x29, 0x20
        /*00cd*/ 	.byte	0x25, 0x20, 0x34, 0x29, 0x00
	.type		__unnamed_1,@object
	.size		__unnamed_1,(__unnamed_2 - __unnamed_1)
__unnamed_1:
        /*00d2*/ 	.byte	0x61, 0x75, 0x74, 0x6f, 0x20, 0x63, 0x75, 0x74, 0x65, 0x3a, 0x3a, 0x61, 0x73, 0x5f, 0x70, 0x6f
        /* <DEDUP_REMOVED lines=24> */
        /*0262*/ 	.byte	0x3c, 0x34, 0x30, 0x39, 0x36, 0x3e, 0x3e, 0x3e, 0x3e, 0x5d, 0x00
	.type		__unnamed_2,@object
	.size		__unnamed_2,(.L_2 - __unnamed_2)
__unnamed_2:
        /* <DEDUP_REMOVED lines=40> */
        /*04ed*/ 	.byte	0x74, 0x65, 0x3a, 0x3a, 0x43, 0x3c, 0x30, 0x3e, 0x3e, 0x3e, 0x3e, 0x5d, 0x00
.L_2:


//--------------------- .nv.shared._ZN7cutlass13device_kernelINS_4gemm6kernel13GemmUniversalIN4cute5tupleIJiiiiEEENS1_10collective13CollectiveMmaINS1_35MainloopSm100TmaUmmaWarpSpecializedILi27ELi2ELi4ENS5_IJNS4_1CILi2EEESB_NSA_ILi1EEEEEEEENS5_IJNSA_ILi64EEESF_SF_EEENS_12float_e4m3_tENS5_IJlSC_lEEESH_SI_NS4_8TiledMMAINS4_8MMA_AtomIJNS4_10MMA_TraitsINS4_19SM100_MMA_F8F6F4_SSEJSH_SH_fSF_SF_NS4_17integral_constantINS4_4UMMA5MajorELSP_0EEESQ_NSN_INSO_7ScaleInELSR_0EEESS_EEEEEENS4_6LayoutINS5_IJSC_SC_SC_EEENS5_IJNSA_ILi0EEESX_SX_EEEEENS5_IJNS4_10UnderscoreES10_S10_EEEEENS4_23SM90_TMA_LOAD_MULTICASTENS4_14ComposedLayoutINS4_7SwizzleILi2ELi4ELi3EEENS4_18smem_ptr_flag_bitsILi8EEENSV_INS5_IJNSA_ILi8EEESF_EEENS5_IJSF_SC_EEEEEEEvNS4_8identityES13_S1D_vS1E_EENS_8epilogue10collective18CollectiveEpilogueINS1G_23Sm100TmaWarpSpecializedILi1ELi1ELi32ELb0ELb0EEEJSG_NS5_IJNSV_ISF_SC_EES1L_EEESH_SI_SH_SI_NS1G_6fusion15FusionCallbacksIS1K_NS1N_17LinearCombinationISH_fSH_fLNS_15FloatRoundStyleE2EEESG_S1M_JEEENS4_5SM1004TMEM4LOAD26SM100_TMEM_LOAD_16dp32b32xENS4_13SM90_TMA_LOADES1D_NS4_39AutoVectorizingCopyWithAssumedAlignmentILi128EEENS4_14SM90_TMA_STOREES1D_S1Z_S1Z_EEEvvEEEEvNT_6ParamsE --------------------------
	.section	.nv.shared._ZN7cutlass13device_kernelINS_4gemm6kernel13GemmUniversalIN4cute5tupleIJiiiiEEENS1_10collective13CollectiveMmaINS1_35MainloopSm100TmaUmmaWarpSpecializedILi27ELi2ELi4ENS5_IJNS4_1CILi2EEESB_NSA_ILi1EEEEEEEENS5_IJNSA_ILi64EEESF_SF_EEENS_12float_e4m3_tENS5_IJlSC_lEEESH_SI_NS4_8TiledMMAINS4_8MMA_AtomIJNS4_10MMA_TraitsINS4_19SM100_MMA_F8F6F4_SSEJSH_SH_fSF_SF_NS4_17integral_constantINS4_4UMMA5MajorELSP_0EEESQ_NSN_INSO_7ScaleInELSR_0EEESS_EEEEEENS4_6LayoutINS5_IJSC_SC_SC_EEENS5_IJNSA_ILi0EEESX_SX_EEEEENS5_IJNS4_10UnderscoreES10_S10_EEEEENS4_23SM90_TMA_LOAD_MULTICASTENS4_14ComposedLayoutINS4_7SwizzleILi2ELi4ELi3EEENS4_18smem_ptr_flag_bitsILi8EEENSV_INS5_IJNSA_ILi8EEESF_EEENS5_IJSF_SC_EEEEEEEvNS4_8identityES13_S1D_vS1E_EENS_8epilogue10collective18CollectiveEpilogueINS1G_23Sm100TmaWarpSpecializedILi1ELi1ELi32ELb0ELb0EEEJSG_NS5_IJNSV_ISF_SC_EES1L_EEESH_SI_SH_SI_NS1G_6fusion15FusionCallbacksIS1K_NS1N_17LinearCombinationISH_fSH_fLNS_15FloatRoundStyleE2EEESG_S1M_JEEENS4_5SM1004TMEM4LOAD26SM100_TMEM_LOAD_16dp32b32xENS4_13SM90_TMA_LOADES1D_NS4_39AutoVectorizingCopyWithAssumedAlignmentILi128EEENS4_14SM90_TMA_STOREES1D_S1Z_S1Z_EEEvvEEEEvNT_6ParamsE,"aw",@nobits
	.sectionflags	@""
	.align	16
	.zero		1024


//--------------------- .nv.shared.reserved.0     --------------------------
	.section	.nv.shared.reserved.0,"aw",@nobits
	.weak		__nv_reservedSMEM_offset_0_alias
	.size		__nv_reservedSMEM_offset_0_alias, 0, 64
	.other		__nv_reservedSMEM_offset_0_alias,@"STO_CUDA_RESERVED_SHARED STV_DEFAULT"
__nv_reservedSMEM_offset_0_alias:
	.zero		0
.nv.shared.reserved.0:
	.zero		64
	.weak		__nv_reservedSMEM_tcgen05_partition
	.type		__nv_reservedSMEM_tcgen05_partition,@object
	.size		__nv_reservedSMEM_tcgen05_partition,(.L_0 - __nv_reservedSMEM_tcgen05_partition)
__nv_reservedSMEM_tcgen05_partition:
	.zero		32
.L_0:


//--------------------- .nv.global                --------------------------
	.section	.nv.global,"aw",@nobits
.nv.global:
	.type		_ZN39_INTERNAL_573b3aca_4_k_cu_7def4d37_83634cute1_E,@object
	.size		_ZN39_INTERNAL_573b3aca_4_k_cu_7def4d37_83634cute1_E,(_ZN39_INTERNAL_573b3aca_4_k_cu_7def4d37_83634cuda3std3__45__cpo6cbeginE - _ZN39_INTERNAL_573b3aca_4_k_cu_7def4d37_83634cute1_E)
_ZN39_INTERNAL_573b3aca_4_k_cu_7def4d37_83634cute1_E:
	.zero		1
	.type		_ZN39_INTERNAL_573b3aca_4_k_cu_7def4d37_83634cuda3std3__45__cpo6cbeginE,@object
	.size		_ZN39_INTERNAL_573b3aca_4_k_cu_7def4d37_83634cuda3std3__45__cpo6cbeginE,(_ZN39_INTERNAL_573b3aca_4_k_cu_7def4d37_83634cuda3std3__48in_placeE - _ZN39_INTERNAL_573b3aca_4_k_cu_7def4d37_83634cuda3std3__45__cpo6cbeginE)
_ZN39_INTERNAL_573b3aca_4_k_cu_7def4d37_83634cuda3std3__45__cpo6cbeginE:
	.zero		1
	.type		_ZN39_INTERNAL_573b3aca_4_k_cu_7def4d37_83634cuda3std3__48in_placeE,@object
	.size		_ZN39_INTERNAL_573b3aca_4_k_cu_7def4d37_83634cuda3std3__48in_placeE,(_ZN39_INTERNAL_573b3aca_4_k_cu_7def4d37_83634cuda3std6ranges3__45__cpo9iter_moveE - _ZN39_INTERNAL_573b3aca_4_k_cu_7def4d37_83634cuda3std3__48in_placeE)
_ZN39_INTERNAL_573b3aca_4_k_cu_7def4d37_83634cuda3std3__48in_placeE:
	.zero		1
	.type		_ZN39_INTERNAL_573b3aca_4_k_cu_7def4d37_83634cuda3std6ranges3__45__cpo9iter_moveE,@object
	.size		_ZN39_INTERNAL_573b3aca_4_k_cu_7def4d37_83634cuda3std6ranges3__45__cpo9iter_moveE,(_ZN39_INTERNAL_573b3aca_4_k_cu_7def4d37_83634cuda3std3__45__cpo5beginE - _ZN39_INTERNAL_573b3aca_4_k_cu_7def4d37_83634cuda3std6ranges3__45__cpo9iter_moveE)
_ZN39_INTERNAL_573b3aca_4_k_cu_7def4d37_83634cuda3std6ranges3__45__cpo9iter_moveE:
	.zero		1
	.type		_ZN39_INTERNAL_573b3aca_4_k_cu_7def4d37_83634cuda3std3__45__cpo5beginE,@object
	.size		_ZN39_INTERNAL_573b3aca_4_k_cu_7def4d37_83634cuda3std3__45__cpo5beginE,(_ZN39_INTERNAL_573b3aca_4_k_cu_7def4d37_83634cuda3std3__441_GLOBAL__N__573b3aca_4_k_cu_7def4d37_83636ignoreE - _ZN39_INTERNAL_573b3aca_4_k_cu_7def4d37_83634cuda3std3__45__cpo5beginE)
_ZN39_INTERNAL_573b3aca_4_k_cu_7def4d37_83634cuda3std3__45__cpo5beginE:
	.zero		1
	.type		_ZN39_INTERNAL_573b3aca_4_k_cu_7def4d37_83634cuda3std3__441_GLOBAL__N__573b3aca_4_k_cu_7def4d37_83636ignoreE,@object
	.size		_ZN39_INTERNAL_573b3aca_4_k_cu_7def4d37_83634cuda3std3__441_GLOBAL__N__573b3aca_4_k_cu_7def4d37_83636ignoreE,(_ZN39_INTERNAL_573b3aca_4_k_cu_7def4d37_83634cute7productE - _ZN39_INTERNAL_573b3aca_4_k_cu_7def4d37_83634cuda3std3__441_GLOBAL__N__573b3aca_4_k_cu_7def4d37_83636ignoreE)
_ZN39_INTERNAL_573b3aca_4_k_cu_7def4d37_83634cuda3std3__441_GLOBAL__N__573b3aca_4_k_cu_7def4d37_83636ignoreE:
	.zero		1
	.type		_ZN39_INTERNAL_573b3aca_4_k_cu_7def4d37_83634cute7productE,@object
	.size		_ZN39_INTERNAL_573b3aca_4_k_cu_7def4d37_83634cute7productE,(_ZN39_INTERNAL_573b3aca_4_k_cu_7def4d37_83634cuda3std3__45__cpo3endE - _ZN39_INTERNAL_573b3aca_4_k_cu_7def4d37_83634cute7productE)
_ZN39_INTERNAL_573b3aca_4_k_cu_7def4d37_83634cute7productE:
	.zero		1
	.type		_ZN39_INTERNAL_573b3aca_4_k_cu_7def4d37_83634cuda3std3__45__cpo3endE,@object
	.size		_ZN39_INTERNAL_573b3aca_4_k_cu_7def4d37_83634cuda3std3__45__cpo3endE,(_ZN39_INTERNAL_573b3aca_4_k_cu_7def4d37_83634cuda3std3__419piecewise_constructE - _ZN39_INTERNAL_573b3aca_4_k_cu_7def4d37_83634cuda3std3__45__cpo3endE)
_ZN39_INTERNAL_573b3aca_4_k_cu_7def4d37_83634cuda3std3__45__cpo3endE:
	.zero		1
	.type		_ZN39_INTERNAL_573b3aca_4_k_cu_7def4d37_83634cuda3std3__419piecewise_constructE,@object
	.size		_ZN39_INTERNAL_573b3aca_4_k_cu_7def4d37_83634cuda3std3__419piecewise_constructE,(_ZN39_INTERNAL_573b3aca_4_k_cu_7def4d37_83634cuda3std3__45__cpo4cendE - _ZN39_INTERNAL_573b3aca_4_k_cu_7def4d37_83634cuda3std3__419piecewise_constructE)
_ZN39_INTERNAL_573b3aca_4_k_cu_7def4d37_83634cuda3std3__419piecewise_constructE:
	.zero		1
	.type		_ZN39_INTERNAL_573b3aca_4_k_cu_7def4d37_83634cuda3std3__45__cpo4cendE,@object
	.size		_ZN39_INTERNAL_573b3aca_4_k_cu_7def4d37_83634cuda3std3__45__cpo4cendE,(_ZN39_INTERNAL_573b3aca_4_k_cu_7def4d37_83634cuda3std6ranges3__45__cpo4swapE - _ZN39_INTERNAL_573b3aca_4_k_cu_7def4d37_83634cuda3std3__45__cpo4cendE)
_ZN39_INTERNAL_573b3aca_4_k_cu_7def4d37_83634cuda3std3__45__cpo4cendE:
	.zero		1
	.type		_ZN39_INTERNAL_573b3aca_4_k_cu_7def4d37_83634cuda3std6ranges3__45__cpo4swapE,@object
	.size		_ZN39_INTERNAL_573b3aca_4_k_cu_7def4d37_83634cuda3std6ranges3__45__cpo4swapE,(.L_10 - _ZN39_INTERNAL_573b3aca_4_k_cu_7def4d37_83634cuda3std6ranges3__45__cpo4swapE)
_ZN39_INTERNAL_573b3aca_4_k_cu_7def4d37_83634cuda3std6ranges3__45__cpo4swapE:
	.zero		1
.L_10:


//--------------------- .nv.constant0._ZN7cutlass13device_kernelINS_4gemm6kernel13GemmUniversalIN4cute5tupleIJiiiiEEENS1_10collective13CollectiveMmaINS1_35MainloopSm100TmaUmmaWarpSpecializedILi27ELi2ELi4ENS5_IJNS4_1CILi2EEESB_NSA_ILi1EEEEEEEENS5_IJNSA_ILi64EEESF_SF_EEENS_12float_e4m3_tENS5_IJlSC_lEEESH_SI_NS4_8TiledMMAINS4_8MMA_AtomIJNS4_10MMA_TraitsINS4_19SM100_MMA_F8F6F4_SSEJSH_SH_fSF_SF_NS4_17integral_constantINS4_4UMMA5MajorELSP_0EEESQ_NSN_INSO_7ScaleInELSR_0EEESS_EEEEEENS4_6LayoutINS5_IJSC_SC_SC_EEENS5_IJNSA_ILi0EEESX_SX_EEEEENS5_IJNS4_10UnderscoreES10_S10_EEEEENS4_23SM90_TMA_LOAD_MULTICASTENS4_14ComposedLayoutINS4_7SwizzleILi2ELi4ELi3EEENS4_18smem_ptr_flag_bitsILi8EEENSV_INS5_IJNSA_ILi8EEESF_EEENS5_IJSF_SC_EEEEEEEvNS4_8identityES13_S1D_vS1E_EENS_8epilogue10collective18CollectiveEpilogueINS1G_23Sm100TmaWarpSpecializedILi1ELi1ELi32ELb0ELb0EEEJSG_NS5_IJNSV_ISF_SC_EES1L_EEESH_SI_SH_SI_NS1G_6fusion15FusionCallbacksIS1K_NS1N_17LinearCombinationISH_fSH_fLNS_15FloatRoundStyleE2EEESG_S1M_JEEENS4_5SM1004TMEM4LOAD26SM100_TMEM_LOAD_16dp32b32xENS4_13SM90_TMA_LOADES1D_NS4_39AutoVectorizingCopyWithAssumedAlignmentILi128EEENS4_14SM90_TMA_STOREES1D_S1Z_S1Z_EEEvvEEEEvNT_6ParamsE --------------------------
	.section	.nv.constant0._ZN7cutlass13device_kernelINS_4gemm6kernel13GemmUniversalIN4cute5tupleIJiiiiEEENS1_10collective13CollectiveMmaINS1_35MainloopSm100TmaUmmaWarpSpecializedILi27ELi2ELi4ENS5_IJNS4_1CILi2EEESB_NSA_ILi1EEEEEEEENS5_IJNSA_ILi64EEESF_SF_EEENS_12float_e4m3_tENS5_IJlSC_lEEESH_SI_NS4_8TiledMMAINS4_8MMA_AtomIJNS4_10MMA_TraitsINS4_19SM100_MMA_F8F6F4_SSEJSH_SH_fSF_SF_NS4_17integral_constantINS4_4UMMA5MajorELSP_0EEESQ_NSN_INSO_7ScaleInELSR_0EEESS_EEEEEENS4_6LayoutINS5_IJSC_SC_SC_EEENS5_IJNSA_ILi0EEESX_SX_EEEEENS5_IJNS4_10UnderscoreES10_S10_EEEEENS4_23SM90_TMA_LOAD_MULTICASTENS4_14ComposedLayoutINS4_7SwizzleILi2ELi4ELi3EEENS4_18smem_ptr_flag_bitsILi8EEENSV_INS5_IJNSA_ILi8EEESF_EEENS5_IJSF_SC_EEEEEEEvNS4_8identityES13_S1D_vS1E_EENS_8epilogue10collective18CollectiveEpilogueINS1G_23Sm100TmaWarpSpecializedILi1ELi1ELi32ELb0ELb0EEEJSG_NS5_IJNSV_ISF_SC_EES1L_EEESH_SI_SH_SI_NS1G_6fusion15FusionCallbacksIS1K_NS1N_17LinearCombinationISH_fSH_fLNS_15FloatRoundStyleE2EEESG_S1M_JEEENS4_5SM1004TMEM4LOAD26SM100_TMEM_LOAD_16dp32b32xENS4_13SM90_TMA_LOADES1D_NS4_39AutoVectorizingCopyWithAssumedAlignmentILi128EEENS4_14SM90_TMA_STOREES1D_S1Z_S1Z_EEEvvEEEEvNT_6ParamsE,"a",@progbits
	.sectionflags	@""
	.align	4
.nv.constant0._ZN7cutlass13device_kernelINS_4gemm6kernel13GemmUniversalIN4cute5tupleIJiiiiEEENS1_10collective13CollectiveMmaINS1_35MainloopSm100TmaUmmaWarpSpecializedILi27ELi2ELi4ENS5_IJNS4_1CILi2EEESB_NSA_ILi1EEEEEEEENS5_IJNSA_ILi64EEESF_SF_EEENS_12float_e4m3_tENS5_IJlSC_lEEESH_SI_NS4_8TiledMMAINS4_8MMA_AtomIJNS4_10MMA_TraitsINS4_19SM100_MMA_F8F6F4_SSEJSH_SH_fSF_SF_NS4_17integral_constantINS4_4UMMA5MajorELSP_0EEESQ_NSN_INSO_7ScaleInELSR_0EEESS_EEEEEENS4_6LayoutINS5_IJSC_SC_SC_EEENS5_IJNSA_ILi0EEESX_SX_EEEEENS5_IJNS4_10UnderscoreES10_S10_EEEEENS4_23SM90_TMA_LOAD_MULTICASTENS4_14ComposedLayoutINS4_7SwizzleILi2ELi4ELi3EEENS4_18smem_ptr_flag_bitsILi8EEENSV_INS5_IJNSA_ILi8EEESF_EEENS5_IJSF_SC_EEEEEEEvNS4_8identityES13_S1D_vS1E_EENS_8epilogue10collective18CollectiveEpilogueINS1G_23Sm100TmaWarpSpecializedILi1ELi1ELi32ELb0ELb0EEEJSG_NS5_IJNSV_ISF_SC_EES1L_EEESH_SI_SH_SI_NS1G_6fusion15FusionCallbacksIS1K_NS1N_17LinearCombinationISH_fSH_fLNS_15FloatRoundStyleE2EEESG_S1M_JEEENS4_5SM1004TMEM4LOAD26SM100_TMEM_LOAD_16dp32b32xENS4_13SM90_TMA_LOADES1D_NS4_39AutoVectorizingCopyWithAssumedAlignmentILi128EEENS4_14SM90_TMA_STOREES1D_S1Z_S1Z_EEEvvEEEEvNT_6ParamsE:
	.zero		2944


//--------------------- SYMBOLS --------------------------

	.type		.nv.reservedSmem.offset0,@object
	.size		.nv.reservedSmem.offset0,0x4
	.type		.nv.reservedSmem.cap,@object
	.size		.nv.reservedSmem.cap,0x4
	.type		__assertfail,@function
